//
// Generated by NVIDIA NVVM Compiler
//
// Compiler Build ID: CL-36424714
// Cuda compilation tools, release 13.0, V13.0.88
// Based on NVVM 20.0.0
//

.version 9.0
.target sm_100
.address_size 64

	// .globl	_Z14softmax_kernelPfS_i

.visible .entry _Z14softmax_kernelPfS_i(
	.param .u64 .ptr .align 1 _Z14softmax_kernelPfS_i_param_0,
	.param .u64 .ptr .align 1 _Z14softmax_kernelPfS_i_param_1,
	.param .u32 _Z14softmax_kernelPfS_i_param_2
)
{
	.reg .pred 	%p<18>;
	.reg .b32 	%r<107>;
	.reg .b32 	%f<417>;
	.reg .b64 	%rd<26>;

	ld.param.u64 	%rd6, [_Z14softmax_kernelPfS_i_param_0];
	ld.param.u64 	%rd7, [_Z14softmax_kernelPfS_i_param_1];
	ld.param.u32 	%r27, [_Z14softmax_kernelPfS_i_param_2];
	cvta.to.global.u64 	%rd1, %rd7;
	cvta.to.global.u64 	%rd2, %rd6;
	mov.u32 	%r28, %ctaid.x;
	mov.u32 	%r29, %ntid.x;
	mov.u32 	%r30, %tid.x;
	mad.lo.s32 	%r1, %r28, %r29, %r30;
	setp.ge.s32 	%p1, %r1, %r27;
	@%p1 bra 	$L__BB0_22;
	setp.lt.s32 	%p2, %r27, 1;
	mov.f32 	%f414, 0f00000000;
	mov.f32 	%f413, 0fFF800000;
	@%p2 bra 	$L__BB0_10;
	mul.lo.s32 	%r2, %r27, %r1;
	and.b32  	%r3, %r27, 3;
	setp.lt.u32 	%p3, %r27, 4;
	mov.f32 	%f413, 0fFF800000;
	mov.f32 	%f414, 0f00000000;
	mov.b32 	%r98, 0;
	@%p3 bra 	$L__BB0_5;
	and.b32  	%r98, %r27, 2147483644;
	neg.s32 	%r101, %r98;
	add.s64 	%rd3, %rd2, 8;
	mov.f32 	%f413, 0fFF800000;
	mov.f32 	%f414, 0f00000000;
	mov.u32 	%r100, %r2;
$L__BB0_4:
	.pragma "nounroll";
	mul.wide.s32 	%rd8, %r100, 4;
	add.s64 	%rd9, %rd3, %rd8;
	ld.global.f32 	%f26, [%rd9+-8];
	max.f32 	%f27, %f413, %f26;
	sub.f32 	%f28, %f413, %f27;
	fma.rn.f32 	%f29, %f28, 0f3BBB989D, 0f3F000000;
	cvt.sat.f32.f32 	%f30, %f29;
	mov.f32 	%f31, 0f4B400001;
	mov.f32 	%f32, 0f437C0000;
	fma.rm.f32 	%f33, %f30, %f32, %f31;
	add.f32 	%f34, %f33, 0fCB40007F;
	neg.f32 	%f35, %f34;
	fma.rn.f32 	%f36, %f28, 0f3FB8AA3B, %f35;
	fma.rn.f32 	%f37, %f28, 0f32A57060, %f36;
	mov.b32 	%r32, %f33;
	shl.b32 	%r33, %r32, 23;
	mov.b32 	%f38, %r33;
	ex2.approx.ftz.f32 	%f39, %f37;
	mul.f32 	%f40, %f39, %f38;
	mul.f32 	%f41, %f414, %f40;
	sub.f32 	%f42, %f26, %f27;
	fma.rn.f32 	%f43, %f42, 0f3BBB989D, 0f3F000000;
	cvt.sat.f32.f32 	%f44, %f43;
	fma.rm.f32 	%f45, %f44, %f32, %f31;
	add.f32 	%f46, %f45, 0fCB40007F;
	neg.f32 	%f47, %f46;
	fma.rn.f32 	%f48, %f42, 0f3FB8AA3B, %f47;
	fma.rn.f32 	%f49, %f42, 0f32A57060, %f48;
	mov.b32 	%r34, %f45;
	shl.b32 	%r35, %r34, 23;
	mov.b32 	%f50, %r35;
	ex2.approx.ftz.f32 	%f51, %f49;
	fma.rn.f32 	%f52, %f51, %f50, %f41;
	ld.global.f32 	%f53, [%rd9+-4];
	max.f32 	%f54, %f27, %f53;
	sub.f32 	%f55, %f27, %f54;
	fma.rn.f32 	%f56, %f55, 0f3BBB989D, 0f3F000000;
	cvt.sat.f32.f32 	%f57, %f56;
	fma.rm.f32 	%f58, %f57, %f32, %f31;
	add.f32 	%f59, %f58, 0fCB40007F;
	neg.f32 	%f60, %f59;
	fma.rn.f32 	%f61, %f55, 0f3FB8AA3B, %f60;
	fma.rn.f32 	%f62, %f55, 0f32A57060, %f61;
	mov.b32 	%r36, %f58;
	shl.b32 	%r37, %r36, 23;
	mov.b32 	%f63, %r37;
	ex2.approx.ftz.f32 	%f64, %f62;
	mul.f32 	%f65, %f64, %f63;
	mul.f32 	%f66, %f52, %f65;
	sub.f32 	%f67, %f53, %f54;
	fma.rn.f32 	%f68, %f67, 0f3BBB989D, 0f3F000000;
	cvt.sat.f32.f32 	%f69, %f68;
	fma.rm.f32 	%f70, %f69, %f32, %f31;
	add.f32 	%f71, %f70, 0fCB40007F;
	neg.f32 	%f72, %f71;
	fma.rn.f32 	%f73, %f67, 0f3FB8AA3B, %f72;
	fma.rn.f32 	%f74, %f67, 0f32A57060, %f73;
	mov.b32 	%r38, %f70;
	shl.b32 	%r39, %r38, 23;
	mov.b32 	%f75, %r39;
	ex2.approx.ftz.f32 	%f76, %f74;
	fma.rn.f32 	%f77, %f76, %f75, %f66;
	ld.global.f32 	%f78, [%rd9];
	max.f32 	%f79, %f54, %f78;
	sub.f32 	%f80, %f54, %f79;
	fma.rn.f32 	%f81, %f80, 0f3BBB989D, 0f3F000000;
	cvt.sat.f32.f32 	%f82, %f81;
	fma.rm.f32 	%f83, %f82, %f32, %f31;
	add.f32 	%f84, %f83, 0fCB40007F;
	neg.f32 	%f85, %f84;
	fma.rn.f32 	%f86, %f80, 0f3FB8AA3B, %f85;
	fma.rn.f32 	%f87, %f80, 0f32A57060, %f86;
	mov.b32 	%r40, %f83;
	shl.b32 	%r41, %r40, 23;
	mov.b32 	%f88, %r41;
	ex2.approx.ftz.f32 	%f89, %f87;
	mul.f32 	%f90, %f89, %f88;
	mul.f32 	%f91, %f77, %f90;
	sub.f32 	%f92, %f78, %f79;
	fma.rn.f32 	%f93, %f92, 0f3BBB989D, 0f3F000000;
	cvt.sat.f32.f32 	%f94, %f93;
	fma.rm.f32 	%f95, %f94, %f32, %f31;
	add.f32 	%f96, %f95, 0fCB40007F;
	neg.f32 	%f97, %f96;
	fma.rn.f32 	%f98, %f92, 0f3FB8AA3B, %f97;
	fma.rn.f32 	%f99, %f92, 0f32A57060, %f98;
	mov.b32 	%r42, %f95;
	shl.b32 	%r43, %r42, 23;
	mov.b32 	%f100, %r43;
	ex2.approx.ftz.f32 	%f101, %f99;
	fma.rn.f32 	%f102, %f101, %f100, %f91;
	ld.global.f32 	%f103, [%rd9+4];
	max.f32 	%f413, %f79, %f103;
	sub.f32 	%f104, %f79, %f413;
	fma.rn.f32 	%f105, %f104, 0f3BBB989D, 0f3F000000;
	cvt.sat.f32.f32 	%f106, %f105;
	fma.rm.f32 	%f107, %f106, %f32, %f31;
	add.f32 	%f108, %f107, 0fCB40007F;
	neg.f32 	%f109, %f108;
	fma.rn.f32 	%f110, %f104, 0f3FB8AA3B, %f109;
	fma.rn.f32 	%f111, %f104, 0f32A57060, %f110;
	mov.b32 	%r44, %f107;
	shl.b32 	%r45, %r44, 23;
	mov.b32 	%f112, %r45;
	ex2.approx.ftz.f32 	%f113, %f111;
	mul.f32 	%f114, %f113, %f112;
	mul.f32 	%f115, %f102, %f114;
	sub.f32 	%f116, %f103, %f413;
	fma.rn.f32 	%f117, %f116, 0f3BBB989D, 0f3F000000;
	cvt.sat.f32.f32 	%f118, %f117;
	fma.rm.f32 	%f119, %f118, %f32, %f31;
	add.f32 	%f120, %f119, 0fCB40007F;
	neg.f32 	%f121, %f120;
	fma.rn.f32 	%f122, %f116, 0f3FB8AA3B, %f121;
	fma.rn.f32 	%f123, %f116, 0f32A57060, %f122;
	mov.b32 	%r46, %f119;
	shl.b32 	%r47, %r46, 23;
	mov.b32 	%f124, %r47;
	ex2.approx.ftz.f32 	%f125, %f123;
	fma.rn.f32 	%f414, %f125, %f124, %f115;
	add.s32 	%r101, %r101, 4;
	add.s32 	%r100, %r100, 4;
	setp.eq.s32 	%p4, %r101, 0;
	@%p4 bra 	$L__BB0_5;
	bra.uni 	$L__BB0_4;
$L__BB0_5:
	setp.eq.s32 	%p5, %r3, 0;
	@%p5 bra 	$L__BB0_10;
	setp.eq.s32 	%p6, %r3, 1;
	@%p6 bra 	$L__BB0_8;
	add.s32 	%r48, %r98, %r2;
	mul.wide.s32 	%rd10, %r48, 4;
	add.s64 	%rd11, %rd2, %rd10;
	ld.global.f32 	%f127, [%rd11];
	max.f32 	%f128, %f413, %f127;
	sub.f32 	%f129, %f413, %f128;
	fma.rn.f32 	%f130, %f129, 0f3BBB989D, 0f3F000000;
	cvt.sat.f32.f32 	%f131, %f130;
	mov.f32 	%f132, 0f4B400001;
	mov.f32 	%f133, 0f437C0000;
	fma.rm.f32 	%f134, %f131, %f133, %f132;
	add.f32 	%f135, %f134, 0fCB40007F;
	neg.f32 	%f136, %f135;
	fma.rn.f32 	%f137, %f129, 0f3FB8AA3B, %f136;
	fma.rn.f32 	%f138, %f129, 0f32A57060, %f137;
	mov.b32 	%r49, %f134;
	shl.b32 	%r50, %r49, 23;
	mov.b32 	%f139, %r50;
	ex2.approx.ftz.f32 	%f140, %f138;
	mul.f32 	%f141, %f140, %f139;
	mul.f32 	%f142, %f414, %f141;
	sub.f32 	%f143, %f127, %f128;
	fma.rn.f32 	%f144, %f143, 0f3BBB989D, 0f3F000000;
	cvt.sat.f32.f32 	%f145, %f144;
	fma.rm.f32 	%f146, %f145, %f133, %f132;
	add.f32 	%f147, %f146, 0fCB40007F;
	neg.f32 	%f148, %f147;
	fma.rn.f32 	%f149, %f143, 0f3FB8AA3B, %f148;
	fma.rn.f32 	%f150, %f143, 0f32A57060, %f149;
	mov.b32 	%r51, %f146;
	shl.b32 	%r52, %r51, 23;
	mov.b32 	%f151, %r52;
	ex2.approx.ftz.f32 	%f152, %f150;
	fma.rn.f32 	%f153, %f152, %f151, %f142;
	ld.global.f32 	%f154, [%rd11+4];
	max.f32 	%f413, %f128, %f154;
	sub.f32 	%f155, %f128, %f413;
	fma.rn.f32 	%f156, %f155, 0f3BBB989D, 0f3F000000;
	cvt.sat.f32.f32 	%f157, %f156;
	fma.rm.f32 	%f158, %f157, %f133, %f132;
	add.f32 	%f159, %f158, 0fCB40007F;
	neg.f32 	%f160, %f159;
	fma.rn.f32 	%f161, %f155, 0f3FB8AA3B, %f160;
	fma.rn.f32 	%f162, %f155, 0f32A57060, %f161;
	mov.b32 	%r53, %f158;
	shl.b32 	%r54, %r53, 23;
	mov.b32 	%f163, %r54;
	ex2.approx.ftz.f32 	%f164, %f162;
	mul.f32 	%f165, %f164, %f163;
	mul.f32 	%f166, %f153, %f165;
	sub.f32 	%f167, %f154, %f413;
	fma.rn.f32 	%f168, %f167, 0f3BBB989D, 0f3F000000;
	cvt.sat.f32.f32 	%f169, %f168;
	fma.rm.f32 	%f170, %f169, %f133, %f132;
	add.f32 	%f171, %f170, 0fCB40007F;
	neg.f32 	%f172, %f171;
	fma.rn.f32 	%f173, %f167, 0f3FB8AA3B, %f172;
	fma.rn.f32 	%f174, %f167, 0f32A57060, %f173;
	mov.b32 	%r55, %f170;
	shl.b32 	%r56, %r55, 23;
	mov.b32 	%f175, %r56;
	ex2.approx.ftz.f32 	%f176, %f174;
	fma.rn.f32 	%f414, %f176, %f175, %f166;
	add.s32 	%r98, %r98, 2;
$L__BB0_8:
	and.b32  	%r57, %r27, 1;
	setp.eq.b32 	%p7, %r57, 1;
	not.pred 	%p8, %p7;
	@%p8 bra 	$L__BB0_10;
	add.s32 	%r58, %r98, %r2;
	mul.wide.s32 	%rd12, %r58, 4;
	add.s64 	%rd13, %rd2, %rd12;
	ld.global.f32 	%f177, [%rd13];
	max.f32 	%f11, %f413, %f177;
	sub.f32 	%f178, %f413, %f11;
	fma.rn.f32 	%f179, %f178, 0f3BBB989D, 0f3F000000;
	cvt.sat.f32.f32 	%f180, %f179;
	mov.f32 	%f181, 0f4B400001;
	mov.f32 	%f182, 0f437C0000;
	fma.rm.f32 	%f183, %f180, %f182, %f181;
	add.f32 	%f184, %f183, 0fCB40007F;
	neg.f32 	%f185, %f184;
	fma.rn.f32 	%f186, %f178, 0f3FB8AA3B, %f185;
	fma.rn.f32 	%f187, %f178, 0f32A57060, %f186;
	mov.b32 	%r59, %f183;
	shl.b32 	%r60, %r59, 23;
	mov.b32 	%f188, %r60;
	ex2.approx.ftz.f32 	%f189, %f187;
	mul.f32 	%f190, %f189, %f188;
	mul.f32 	%f191, %f414, %f190;
	sub.f32 	%f192, %f177, %f11;
	fma.rn.f32 	%f193, %f192, 0f3BBB989D, 0f3F000000;
	cvt.sat.f32.f32 	%f194, %f193;
	fma.rm.f32 	%f195, %f194, %f182, %f181;
	add.f32 	%f196, %f195, 0fCB40007F;
	neg.f32 	%f197, %f196;
	fma.rn.f32 	%f198, %f192, 0f3FB8AA3B, %f197;
	fma.rn.f32 	%f199, %f192, 0f32A57060, %f198;
	mov.b32 	%r61, %f195;
	shl.b32 	%r62, %r61, 23;
	mov.b32 	%f200, %r62;
	ex2.approx.ftz.f32 	%f201, %f199;
	fma.rn.f32 	%f414, %f201, %f200, %f191;
	mov.f32 	%f413, %f11;
$L__BB0_10:
	setp.lt.s32 	%p9, %r27, 1;
	@%p9 bra 	$L__BB0_22;
	mul.lo.s32 	%r9, %r27, %r1;
	and.b32  	%r10, %r27, 7;
	setp.lt.u32 	%p10, %r27, 8;
	mov.b32 	%r104, 0;
	@%p10 bra 	$L__BB0_14;
	and.b32  	%r104, %r27, 2147483640;
	neg.s32 	%r103, %r104;
	add.s64 	%rd4, %rd2, 16;
	add.s64 	%rd5, %rd1, 16;
	mov.u32 	%r102, %r9;
$L__BB0_13:
	.pragma "nounroll";
	mul.wide.s32 	%rd14, %r102, 4;
	add.s64 	%rd15, %rd4, %rd14;
	add.s64 	%rd16, %rd5, %rd14;
	ld.global.f32 	%f202, [%rd15+-16];
	sub.f32 	%f203, %f202, %f413;
	fma.rn.f32 	%f204, %f203, 0f3BBB989D, 0f3F000000;
	cvt.sat.f32.f32 	%f205, %f204;
	mov.f32 	%f206, 0f4B400001;
	mov.f32 	%f207, 0f437C0000;
	fma.rm.f32 	%f208, %f205, %f207, %f206;
	add.f32 	%f209, %f208, 0fCB40007F;
	neg.f32 	%f210, %f209;
	fma.rn.f32 	%f211, %f203, 0f3FB8AA3B, %f210;
	fma.rn.f32 	%f212, %f203, 0f32A57060, %f211;
	mov.b32 	%r64, %f208;
	shl.b32 	%r65, %r64, 23;
	mov.b32 	%f213, %r65;
	ex2.approx.ftz.f32 	%f214, %f212;
	mul.f32 	%f215, %f214, %f213;
	div.rn.f32 	%f216, %f215, %f414;
	st.global.f32 	[%rd16+-16], %f216;
	ld.global.f32 	%f217, [%rd15+-12];
	sub.f32 	%f218, %f217, %f413;
	fma.rn.f32 	%f219, %f218, 0f3BBB989D, 0f3F000000;
	cvt.sat.f32.f32 	%f220, %f219;
	fma.rm.f32 	%f221, %f220, %f207, %f206;
	add.f32 	%f222, %f221, 0fCB40007F;
	neg.f32 	%f223, %f222;
	fma.rn.f32 	%f224, %f218, 0f3FB8AA3B, %f223;
	fma.rn.f32 	%f225, %f218, 0f32A57060, %f224;
	mov.b32 	%r66, %f221;
	shl.b32 	%r67, %r66, 23;
	mov.b32 	%f226, %r67;
	ex2.approx.ftz.f32 	%f227, %f225;
	mul.f32 	%f228, %f227, %f226;
	div.rn.f32 	%f229, %f228, %f414;
	st.global.f32 	[%rd16+-12], %f229;
	ld.global.f32 	%f230, [%rd15+-8];
	sub.f32 	%f231, %f230, %f413;
	fma.rn.f32 	%f232, %f231, 0f3BBB989D, 0f3F000000;
	cvt.sat.f32.f32 	%f233, %f232;
	fma.rm.f32 	%f234, %f233, %f207, %f206;
	add.f32 	%f235, %f234, 0fCB40007F;
	neg.f32 	%f236, %f235;
	fma.rn.f32 	%f237, %f231, 0f3FB8AA3B, %f236;
	fma.rn.f32 	%f238, %f231, 0f32A57060, %f237;
	mov.b32 	%r68, %f234;
	shl.b32 	%r69, %r68, 23;
	mov.b32 	%f239, %r69;
	ex2.approx.ftz.f32 	%f240, %f238;
	mul.f32 	%f241, %f240, %f239;
	div.rn.f32 	%f242, %f241, %f414;
	st.global.f32 	[%rd16+-8], %f242;
	ld.global.f32 	%f243, [%rd15+-4];
	sub.f32 	%f244, %f243, %f413;
	fma.rn.f32 	%f245, %f244, 0f3BBB989D, 0f3F000000;
	cvt.sat.f32.f32 	%f246, %f245;
	fma.rm.f32 	%f247, %f246, %f207, %f206;
	add.f32 	%f248, %f247, 0fCB40007F;
	neg.f32 	%f249, %f248;
	fma.rn.f32 	%f250, %f244, 0f3FB8AA3B, %f249;
	fma.rn.f32 	%f251, %f244, 0f32A57060, %f250;
	mov.b32 	%r70, %f247;
	shl.b32 	%r71, %r70, 23;
	mov.b32 	%f252, %r71;
	ex2.approx.ftz.f32 	%f253, %f251;
	mul.f32 	%f254, %f253, %f252;
	div.rn.f32 	%f255, %f254, %f414;
	st.global.f32 	[%rd16+-4], %f255;
	ld.global.f32 	%f256, [%rd15];
	sub.f32 	%f257, %f256, %f413;
	fma.rn.f32 	%f258, %f257, 0f3BBB989D, 0f3F000000;
	cvt.sat.f32.f32 	%f259, %f258;
	fma.rm.f32 	%f260, %f259, %f207, %f206;
	add.f32 	%f261, %f260, 0fCB40007F;
	neg.f32 	%f262, %f261;
	fma.rn.f32 	%f263, %f257, 0f3FB8AA3B, %f262;
	fma.rn.f32 	%f264, %f257, 0f32A57060, %f263;
	mov.b32 	%r72, %f260;
	shl.b32 	%r73, %r72, 23;
	mov.b32 	%f265, %r73;
	ex2.approx.ftz.f32 	%f266, %f264;
	mul.f32 	%f267, %f266, %f265;
	div.rn.f32 	%f268, %f267, %f414;
	st.global.f32 	[%rd16], %f268;
	ld.global.f32 	%f269, [%rd15+4];
	sub.f32 	%f270, %f269, %f413;
	fma.rn.f32 	%f271, %f270, 0f3BBB989D, 0f3F000000;
	cvt.sat.f32.f32 	%f272, %f271;
	fma.rm.f32 	%f273, %f272, %f207, %f206;
	add.f32 	%f274, %f273, 0fCB40007F;
	neg.f32 	%f275, %f274;
	fma.rn.f32 	%f276, %f270, 0f3FB8AA3B, %f275;
	fma.rn.f32 	%f277, %f270, 0f32A57060, %f276;
	mov.b32 	%r74, %f273;
	shl.b32 	%r75, %r74, 23;
	mov.b32 	%f278, %r75;
	ex2.approx.ftz.f32 	%f279, %f277;
	mul.f32 	%f280, %f279, %f278;
	div.rn.f32 	%f281, %f280, %f414;
	st.global.f32 	[%rd16+4], %f281;
	ld.global.f32 	%f282, [%rd15+8];
	sub.f32 	%f283, %f282, %f413;
	fma.rn.f32 	%f284, %f283, 0f3BBB989D, 0f3F000000;
	cvt.sat.f32.f32 	%f285, %f284;
	fma.rm.f32 	%f286, %f285, %f207, %f206;
	add.f32 	%f287, %f286, 0fCB40007F;
	neg.f32 	%f288, %f287;
	fma.rn.f32 	%f289, %f283, 0f3FB8AA3B, %f288;
	fma.rn.f32 	%f290, %f283, 0f32A57060, %f289;
	mov.b32 	%r76, %f286;
	shl.b32 	%r77, %r76, 23;
	mov.b32 	%f291, %r77;
	ex2.approx.ftz.f32 	%f292, %f290;
	mul.f32 	%f293, %f292, %f291;
	div.rn.f32 	%f294, %f293, %f414;
	st.global.f32 	[%rd16+8], %f294;
	ld.global.f32 	%f295, [%rd15+12];
	sub.f32 	%f296, %f295, %f413;
	fma.rn.f32 	%f297, %f296, 0f3BBB989D, 0f3F000000;
	cvt.sat.f32.f32 	%f298, %f297;
	fma.rm.f32 	%f299, %f298, %f207, %f206;
	add.f32 	%f300, %f299, 0fCB40007F;
	neg.f32 	%f301, %f300;
	fma.rn.f32 	%f302, %f296, 0f3FB8AA3B, %f301;
	fma.rn.f32 	%f303, %f296, 0f32A57060, %f302;
	mov.b32 	%r78, %f299;
	shl.b32 	%r79, %r78, 23;
	mov.b32 	%f304, %r79;
	ex2.approx.ftz.f32 	%f305, %f303;
	mul.f32 	%f306, %f305, %f304;
	div.rn.f32 	%f307, %f306, %f414;
	st.global.f32 	[%rd16+12], %f307;
	add.s32 	%r103, %r103, 8;
	add.s32 	%r102, %r102, 8;
	setp.ne.s32 	%p11, %r103, 0;
	@%p11 bra 	$L__BB0_13;
$L__BB0_14:
	setp.eq.s32 	%p12, %r10, 0;
	@%p12 bra 	$L__BB0_22;
	and.b32  	%r22, %r27, 3;
	setp.lt.u32 	%p13, %r10, 4;
	@%p13 bra 	$L__BB0_17;
	add.s32 	%r80, %r104, %r9;
	mul.wide.s32 	%rd17, %r80, 4;
	add.s64 	%rd18, %rd2, %rd17;
	ld.global.f32 	%f308, [%rd18];
	sub.f32 	%f309, %f308, %f413;
	fma.rn.f32 	%f310, %f309, 0f3BBB989D, 0f3F000000;
	cvt.sat.f32.f32 	%f311, %f310;
	mov.f32 	%f312, 0f4B400001;
	mov.f32 	%f313, 0f437C0000;
	fma.rm.f32 	%f314, %f311, %f313, %f312;
	add.f32 	%f315, %f314, 0fCB40007F;
	neg.f32 	%f316, %f315;
	fma.rn.f32 	%f317, %f309, 0f3FB8AA3B, %f316;
	fma.rn.f32 	%f318, %f309, 0f32A57060, %f317;
	mov.b32 	%r81, %f314;
	shl.b32 	%r82, %r81, 23;
	mov.b32 	%f319, %r82;
	ex2.approx.ftz.f32 	%f320, %f318;
	mul.f32 	%f321, %f320, %f319;
	div.rn.f32 	%f322, %f321, %f414;
	add.s64 	%rd19, %rd1, %rd17;
	st.global.f32 	[%rd19], %f322;
	ld.global.f32 	%f323, [%rd18+4];
	sub.f32 	%f324, %f323, %f413;
	fma.rn.f32 	%f325, %f324, 0f3BBB989D, 0f3F000000;
	cvt.sat.f32.f32 	%f326, %f325;
	fma.rm.f32 	%f327, %f326, %f313, %f312;
	add.f32 	%f328, %f327, 0fCB40007F;
	neg.f32 	%f329, %f328;
	fma.rn.f32 	%f330, %f324, 0f3FB8AA3B, %f329;
	fma.rn.f32 	%f331, %f324, 0f32A57060, %f330;
	mov.b32 	%r83, %f327;
	shl.b32 	%r84, %r83, 23;
	mov.b32 	%f332, %r84;
	ex2.approx.ftz.f32 	%f333, %f331;
	mul.f32 	%f334, %f333, %f332;
	div.rn.f32 	%f335, %f334, %f414;
	st.global.f32 	[%rd19+4], %f335;
	ld.global.f32 	%f336, [%rd18+8];
	sub.f32 	%f337, %f336, %f413;
	fma.rn.f32 	%f338, %f337, 0f3BBB989D, 0f3F000000;
	cvt.sat.f32.f32 	%f339, %f338;
	fma.rm.f32 	%f340, %f339, %f313, %f312;
	add.f32 	%f341, %f340, 0fCB40007F;
	neg.f32 	%f342, %f341;
	fma.rn.f32 	%f343, %f337, 0f3FB8AA3B, %f342;
	fma.rn.f32 	%f344, %f337, 0f32A57060, %f343;
	mov.b32 	%r85, %f340;
	shl.b32 	%r86, %r85, 23;
	mov.b32 	%f345, %r86;
	ex2.approx.ftz.f32 	%f346, %f344;
	mul.f32 	%f347, %f346, %f345;
	div.rn.f32 	%f348, %f347, %f414;
	st.global.f32 	[%rd19+8], %f348;
	ld.global.f32 	%f349, [%rd18+12];
	sub.f32 	%f350, %f349, %f413;
	fma.rn.f32 	%f351, %f350, 0f3BBB989D, 0f3F000000;
	cvt.sat.f32.f32 	%f352, %f351;
	fma.rm.f32 	%f353, %f352, %f313, %f312;
	add.f32 	%f354, %f353, 0fCB40007F;
	neg.f32 	%f355, %f354;
	fma.rn.f32 	%f356, %f350, 0f3FB8AA3B, %f355;
	fma.rn.f32 	%f357, %f350, 0f32A57060, %f356;
	mov.b32 	%r87, %f353;
	shl.b32 	%r88, %r87, 23;
	mov.b32 	%f358, %r88;
	ex2.approx.ftz.f32 	%f359, %f357;
	mul.f32 	%f360, %f359, %f358;
	div.rn.f32 	%f361, %f360, %f414;
	st.global.f32 	[%rd19+12], %f361;
	add.s32 	%r104, %r104, 4;
$L__BB0_17:
	setp.eq.s32 	%p14, %r22, 0;
	@%p14 bra 	$L__BB0_22;
	setp.eq.s32 	%p15, %r22, 1;
	@%p15 bra 	$L__BB0_20;
	add.s32 	%r89, %r104, %r9;
	mul.wide.s32 	%rd20, %r89, 4;
	add.s64 	%rd21, %rd2, %rd20;
	ld.global.f32 	%f362, [%rd21];
	sub.f32 	%f363, %f362, %f413;
	fma.rn.f32 	%f364, %f363, 0f3BBB989D, 0f3F000000;
	cvt.sat.f32.f32 	%f365, %f364;
	mov.f32 	%f366, 0f4B400001;
	mov.f32 	%f367, 0f437C0000;
	fma.rm.f32 	%f368, %f365, %f367, %f366;
	add.f32 	%f369, %f368, 0fCB40007F;
	neg.f32 	%f370, %f369;
	fma.rn.f32 	%f371, %f363, 0f3FB8AA3B, %f370;
	fma.rn.f32 	%f372, %f363, 0f32A57060, %f371;
	mov.b32 	%r90, %f368;
	shl.b32 	%r91, %r90, 23;
	mov.b32 	%f373, %r91;
	ex2.approx.ftz.f32 	%f374, %f372;
	mul.f32 	%f375, %f374, %f373;
	div.rn.f32 	%f376, %f375, %f414;
	add.s64 	%rd22, %rd1, %rd20;
	st.global.f32 	[%rd22], %f376;
	ld.global.f32 	%f377, [%rd21+4];
	sub.f32 	%f378, %f377, %f413;
	fma.rn.f32 	%f379, %f378, 0f3BBB989D, 0f3F000000;
	cvt.sat.f32.f32 	%f380, %f379;
	fma.rm.f32 	%f381, %f380, %f367, %f366;
	add.f32 	%f382, %f381, 0fCB40007F;
	neg.f32 	%f383, %f382;
	fma.rn.f32 	%f384, %f378, 0f3FB8AA3B, %f383;
	fma.rn.f32 	%f385, %f378, 0f32A57060, %f384;
	mov.b32 	%r92, %f381;
	shl.b32 	%r93, %r92, 23;
	mov.b32 	%f386, %r93;
	ex2.approx.ftz.f32 	%f387, %f385;
	mul.f32 	%f388, %f387, %f386;
	div.rn.f32 	%f389, %f388, %f414;
	st.global.f32 	[%rd22+4], %f389;
	add.s32 	%r104, %r104, 2;
$L__BB0_20:
	and.b32  	%r94, %r27, 1;
	setp.eq.b32 	%p16, %r94, 1;
	not.pred 	%p17, %p16;
	@%p17 bra 	$L__BB0_22;
	add.s32 	%r95, %r104, %r9;
	mul.wide.s32 	%rd23, %r95, 4;
	add.s64 	%rd24, %rd2, %rd23;
	ld.global.f32 	%f390, [%rd24];
	sub.f32 	%f391, %f390, %f413;
	fma.rn.f32 	%f392, %f391, 0f3BBB989D, 0f3F000000;
	cvt.sat.f32.f32 	%f393, %f392;
	mov.f32 	%f394, 0f4B400001;
	mov.f32 	%f395, 0f437C0000;
	fma.rm.f32 	%f396, %f393, %f395, %f394;
	add.f32 	%f397, %f396, 0fCB40007F;
	neg.f32 	%f398, %f397;
	fma.rn.f32 	%f399, %f391, 0f3FB8AA3B, %f398;
	fma.rn.f32 	%f400, %f391, 0f32A57060, %f399;
	mov.b32 	%r96, %f396;
	shl.b32 	%r97, %r96, 23;
	mov.b32 	%f401, %r97;
	ex2.approx.ftz.f32 	%f402, %f400;
	mul.f32 	%f403, %f402, %f401;
	div.rn.f32 	%f404, %f403, %f414;
	add.s64 	%rd25, %rd1, %rd23;
	st.global.f32 	[%rd25], %f404;
$L__BB0_22:
	ret;

}


// ===== COMPILED SASS (sm_100) =====

	.target	sm_100

	.elftype	@"ET_EXEC"


//--------------------- .note.nv.tkinfo           --------------------------
	.section	.note.nv.tkinfo,"",@"SHT_NOTE"
	.sectionflags	@"SHF_NOTE_NV_TKINFO"
	.tkinfo
        /*0018*/ 	.word	0x00000002
        /*0030*/ 	.string	""
        /*0030*/ 	.string	"ptxas"
        /*0030*/ 	.string	"Cuda compilation tools, release 13.0, V13.0.88"
        /*0030*/ 	.string	"Build cuda_13.0.r13.0/compiler.36424714_0"
        /*0030*/ 	.string	"-arch sm_100 -m 64 "



//--------------------- .note.nv.cuinfo           --------------------------
	.section	.note.nv.cuinfo,"",@"SHT_NOTE"
	.sectionflags	@"SHF_NOTE_NV_CUINFO"
        /*0018*/ 	.short	0x0002
        /*001a*/ 	.short	0x0064
        /*001c*/ 	.short	0x0082
	.zero		2


//--------------------- .nv.info                  --------------------------
	.section	.nv.info,"",@"SHT_CUDA_INFO"
	.align	4


	//----- nvinfo : EIATTR_REGCOUNT
	.align		4
        /*0000*/ 	.byte	0x04, 0x2f
        /*0002*/ 	.short	(.L_1 - .L_0)
	.align		4
.L_0:
        /*0004*/ 	.word	index@(_Z14softmax_kernelPfS_i)
        /*0008*/ 	.word	0x0000001e


	//----- nvinfo : EIATTR_FRAME_SIZE
	.align		4
.L_1:
        /*000c*/ 	.byte	0x04, 0x11
        /*000e*/ 	.short	(.L_3 - .L_2)
	.align		4
.L_2:
        /*0010*/ 	.word	index@($__internal_0_$__cuda_sm3x_div_rn_noftz_f32_slowpath)
        /*0014*/ 	.word	0x00000000


	//----- nvinfo : EIATTR_FRAME_SIZE
	.align		4
.L_3:
        /*0018*/ 	.byte	0x04, 0x11
        /*001a*/ 	.short	(.L_5 - .L_4)
	.align		4
.L_4:
        /*001c*/ 	.word	index@(_Z14softmax_kernelPfS_i)
        /*0020*/ 	.word	0x00000000


	//----- nvinfo : EIATTR_MIN_STACK_SIZE
	.align		4
.L_5:
        /*0024*/ 	.byte	0x04, 0x12
        /*0026*/ 	.short	(.L_7 - .L_6)
	.align		4
.L_6:
        /*0028*/ 	.word	index@(_Z14softmax_kernelPfS_i)
        /*002c*/ 	.word	0x00000000
.L_7:


//--------------------- .nv.compat                --------------------------
	.section	.nv.compat,"",@"SHT_CUDA_COMPAT_INFO"
	.align	4
        /*0000*/ 	.byte	0x02, 0x09, 0x00, 0x00, 0x02, 0x02, 0x01, 0x00, 0x02, 0x05, 0x05, 0x00, 0x03, 0x07, 0x01, 0x01
        /*0010*/ 	.byte	0x02, 0x03, 0x00, 0x00, 0x02, 0x06, 0x01, 0x00, 0x04, 0x0b, 0x08, 0x00, 0x01, 0x00, 0x00, 0x00
        /*0020*/ 	.byte	0x00, 0x00, 0x00, 0x00


//--------------------- .nv.info._Z14softmax_kernelPfS_i --------------------------
	.section	.nv.info._Z14softmax_kernelPfS_i,"",@"SHT_CUDA_INFO"
	.sectionflags	@""
	.align	4


	//----- nvinfo : EIATTR_CUDA_API_VERSION
	.align		4
        /*0000*/ 	.byte	0x04, 0x37
        /*0002*/ 	.short	(.L_9 - .L_8)
.L_8:
        /*0004*/ 	.word	0x00000082


	//----- nvinfo : EIATTR_KPARAM_INFO
	.align		4
.L_9:
        /*0008*/ 	.byte	0x04, 0x17
        /*000a*/ 	.short	(.L_11 - .L_10)
.L_10:
        /*000c*/ 	.word	0x00000000
        /*0010*/ 	.short	0x0002
        /*0012*/ 	.short	0x0010
        /*0014*/ 	.byte	0x00, 0xf0, 0x11, 0x00


	//----- nvinfo : EIATTR_KPARAM_INFO
	.align		4
.L_11:
        /*0018*/ 	.byte	0x04, 0x17
        /*001a*/ 	.short	(.L_13 - .L_12)
.L_12:
        /*001c*/ 	.word	0x00000000
        /*0020*/ 	.short	0x0001
        /*0022*/ 	.short	0x0008
        /*0024*/ 	.byte	0x00, 0xf5, 0x21, 0x00


	//----- nvinfo : EIATTR_KPARAM_INFO
	.align		4
.L_13:
        /*0028*/ 	.byte	0x04, 0x17
        /*002a*/ 	.short	(.L_15 - .L_14)
.L_14:
        /*002c*/ 	.word	0x00000000
        /*0030*/ 	.short	0x0000
        /*0032*/ 	.short	0x0000
        /*0034*/ 	.byte	0x00, 0xf5, 0x21, 0x00


	//----- nvinfo : EIATTR_SPARSE_MMA_MASK
	.align		4
.L_15:
        /*0038*/ 	.byte	0x03, 0x50
        /*003a*/ 	.short	0x0000


	//----- nvinfo : EIATTR_MAXREG_COUNT
	.align		4
        /*003c*/ 	.byte	0x03, 0x1b
        /*003e*/ 	.short	0x00ff


	//----- nvinfo : EIATTR_MERCURY_ISA_VERSION
	.align		4
        /*0040*/ 	.byte	0x03, 0x5f
        /*0042*/ 	.short	0x0101


	//----- nvinfo : EIATTR_VRC_CTA_INIT_COUNT
	.align		4
        /*0044*/ 	.byte	0x02, 0x4a
	.zero		1
	.zero		1


	//----- nvinfo : EIATTR_EXIT_INSTR_OFFSETS
	.align		4
        /*0048*/ 	.byte	0x04, 0x1c
        /*004a*/ 	.short	(.L_17 - .L_16)


	//   ....[0]....
.L_16:
        /*004c*/ 	.word	0x00000070


	//   ....[1]....
        /*0050*/ 	.word	0x00000ce0


	//   ....[2]....
        /*0054*/ 	.word	0x00001b70


	//   ....[3]....
        /*0058*/ 	.word	0x000022b0


	//   ....[4]....
        /*005c*/ 	.word	0x000026b0


	//   ....[5]....
        /*0060*/ 	.word	0x000028b0


	//----- nvinfo : EIATTR_CRS_STACK_SIZE
	.align		4
.L_17:
        /*0064*/ 	.byte	0x04, 0x1e
        /*0066*/ 	.short	(.L_19 - .L_18)
.L_18:
        /*0068*/ 	.word	0x00000000


	//----- nvinfo : EIATTR_CBANK_PARAM_SIZE
	.align		4
.L_19:
        /*006c*/ 	.byte	0x03, 0x19
        /*006e*/ 	.short	0x0014


	//----- nvinfo : EIATTR_PARAM_CBANK
	.align		4
        /*0070*/ 	.byte	0x04, 0x0a
        /*0072*/ 	.short	(.L_21 - .L_20)
	.align		4
.L_20:
        /*0074*/ 	.word	index@(.nv.constant0._Z14softmax_kernelPfS_i)
        /*0078*/ 	.short	0x0380
        /*007a*/ 	.short	0x0014


	//----- nvinfo : EIATTR_SW_WAR
	.align		4
.L_21:
        /*007c*/ 	.byte	0x04, 0x36
        /*007e*/ 	.short	(.L_23 - .L_22)
.L_22:
        /*0080*/ 	.word	0x00000008
.L_23:


//--------------------- .nv.callgraph             --------------------------
	.section	.nv.callgraph,"",@"SHT_CUDA_CALLGRAPH"
	.align	4
	.sectionentsize	8
	.align		4
        /*0000*/ 	.word	0x00000000
	.align		4
        /*0004*/ 	.word	0xffffffff
	.align		4
        /*0008*/ 	.word	0x00000000
	.align		4
        /*000c*/ 	.word	0xfffffffe
	.align		4
        /*0010*/ 	.word	0x00000000
	.align		4
        /*0014*/ 	.word	0xfffffffd
	.align		4
        /*0018*/ 	.word	0x00000000
	.align		4
        /*001c*/ 	.word	0xfffffffc


//--------------------- .text._Z14softmax_kernelPfS_i --------------------------
	.section	.text._Z14softmax_kernelPfS_i,"ax",@progbits
	.align	128
        .global         _Z14softmax_kernelPfS_i
        .type           _Z14softmax_kernelPfS_i,@function
        .size           _Z14softmax_kernelPfS_i,(.L_x_50 - _Z14softmax_kernelPfS_i)
        .other          _Z14softmax_kernelPfS_i,@"STO_CUDA_ENTRY STV_DEFAULT"
_Z14softmax_kernelPfS_i:
.text._Z14softmax_kernelPfS_i:
[----:B------:R-:W-:Y:S01]  /*0000*/  LDC R1, c[0x0][0x37c] ;  /* 0x0000df00ff017b82 */ /* 0x000fe20000000800 */
[----:B------:R-:W0:Y:S07]  /*0010*/  S2R R0, SR_TID.X ;  /* 0x0000000000007919 */ /* 0x000e2e0000002100 */
[----:B------:R-:W0:Y:S01]  /*0020*/  S2UR UR4, SR_CTAID.X ;  /* 0x00000000000479c3 */ /* 0x000e220000002500 */
[----:B------:R-:W1:Y:S07]  /*0030*/  LDCU UR10, c[0x0][0x390] ;  /* 0x00007200ff0a77ac */ /* 0x000e6e0008000800 */
[----:B------:R-:W0:Y:S02]  /*0040*/  LDC R5, c[0x0][0x360] ;  /* 0x0000d800ff057b82 */ /* 0x000e240000000800 */
[----:B0-----:R-:W-:-:S05]  /*0050*/  IMAD R5, R5, UR4, R0 ;  /* 0x0000000405057c24 */ /* 0x001fca000f8e0200 */
[----:B-1----:R-:W-:-:S13]  /*0060*/  ISETP.GE.AND P0, PT, R5, UR10, PT ;  /* 0x0000000a05007c0c */ /* 0x002fda000bf06270 */
[----:B------:R-:W-:Y:S05]  /*0070*/  @P0 EXIT ;  /* 0x000000000000094d */ /* 0x000fea0003800000 */
[----:B------:R-:W-:Y:S01]  /*0080*/  UISETP.GE.AND UP0, UPT, UR10, 0x1, UPT ;  /* 0x000000010a00788c */ /* 0x000fe2000bf06270 */
[----:B------:R-:W-:Y:S01]  /*0090*/  HFMA2 R3, -RZ, RZ, 0, 0 ;  /* 0x00000000ff037431 */ /* 0x000fe200000001ff */
[----:B------:R-:W-:Y:S01]  /*00a0*/  MOV R4, 0xff800000 ;  /* 0xff80000000047802 */ /* 0x000fe20000000f00 */
[----:B------:R-:W0:Y:S06]  /*00b0*/  LDCU.64 UR12, c[0x0][0x358] ;  /* 0x00006b00ff0c77ac */ /* 0x000e2c0008000a00 */
[----:B------:R-:W-:Y:S05]  /*00c0*/  BRA.U !UP0, `(.L_x_0) ;  /* 0x0000000908fc7547 */ /* 0x000fea000b800000 */
[----:B------:R-:W-:Y:S02]  /*00d0*/  UISETP.GE.U32.AND UP1, UPT, UR10, 0x4, UPT ;  /* 0x000000040a00788c */ /* 0x000fe4000bf26070 */
[----:B------:R-:W-:Y:S01]  /*00e0*/  IMAD R0, R5, UR10, RZ ;  /* 0x0000000a05007c24 */ /* 0x000fe2000f8e02ff */
[----:B------:R-:W-:Y:S01]  /*00f0*/  ULOP3.LUT UR8, UR10, 0x3, URZ, 0xc0, !UPT ;  /* 0x000000030a087892 */ /* 0x000fe2000f8ec0ff */
[----:B------:R-:W-:Y:S01]  /*0100*/  MOV R4, 0xff800000 ;  /* 0xff80000000047802 */ /* 0x000fe20000000f00 */
[----:B------:R-:W-:Y:S01]  /*0110*/  UMOV UR4, URZ ;  /* 0x000000ff00047c82 */ /* 0x000fe20008000000 */
[----:B------:R-:W-:Y:S01]  /*0120*/  MOV R3, RZ ;  /* 0x000000ff00037202 */ /* 0x000fe20000000f00 */
[----:B------:R-:W-:Y:S02]  /*0130*/  UISETP.NE.AND UP0, UPT, UR8, URZ, UPT ;  /* 0x000000ff0800728c */ /* 0x000fe4000bf05270 */
[----:B------:R-:W-:Y:S09]  /*0140*/  BRA.U !UP1, `(.L_x_1) ;  /* 0x0000000509947547 */ /* 0x000ff2000b800000 */
[----:B------:R-:W1:Y:S01]  /*0150*/  LDCU.64 UR6, c[0x0][0x380] ;  /* 0x00007000ff0677ac */ /* 0x000e620008000a00 */
[----:B------:R-:W-:Y:S01]  /*0160*/  HFMA2 R3, -RZ, RZ, 0, 0 ;  /* 0x00000000ff037431 */ /* 0x000fe200000001ff */
[----:B------:R-:W-:Y:S01]  /*0170*/  MOV R4, 0xff800000 ;  /* 0xff80000000047802 */ /* 0x000fe20000000f00 */
[----:B------:R-:W-:Y:S01]  /*0180*/  ULOP3.LUT UR4, UR10, 0x7ffffffc, URZ, 0xc0, !UPT ;  /* 0x7ffffffc0a047892 */ /* 0x000fe2000f8ec0ff */
[----:B------:R-:W-:-:S03]  /*0190*/  MOV R2, R0 ;  /* 0x0000000000027202 */ /* 0x000fc60000000f00 */
[----:B------:R-:W-:Y:S02]  /*01a0*/  UIADD3 UR9, UPT, UPT, -UR4, URZ, URZ ;  /* 0x000000ff04097290 */ /* 0x000fe4000fffe1ff */
[----:B-1----:R-:W-:-:S04]  /*01b0*/  UIADD3 UR5, UP1, UPT, UR6, 0x8, URZ ;  /* 0x0000000806057890 */ /* 0x002fc8000ff3e0ff */
[----:B------:R-:W-:-:S12]  /*01c0*/  UIADD3.X UR6, UPT, UPT, URZ, UR7, URZ, UP1, !UPT ;  /* 0x00000007ff067290 */ /* 0x000fd80008ffe4ff */
.L_x_2:
[----:B------:R-:W-:Y:S02]  /*01d0*/  MOV R8, UR5 ;  /* 0x0000000500087c02 */ /* 0x000fe40008000f00 */
[----:B------:R-:W-:-:S03]  /*01e0*/  MOV R9, UR6 ;  /* 0x0000000600097c02 */ /* 0x000fc60008000f00 */
[----:B------:R-:W-:-:S05]  /*01f0*/  IMAD.WIDE R8, R2, 0x4, R8 ;  /* 0x0000000402087825 */ /* 0x000fca00078e0208 */
[----:B0-----:R-:W2:Y:S04]  /*0200*/  LDG.E R7, desc[UR12][R8.64+-0x8] ;  /* 0xfffff80c08077981 */ /* 0x001ea8000c1e1900 */
[----:B------:R-:W3:Y:S04]  /*0210*/  LDG.E R20, desc[UR12][R8.64+-0x4] ;  /* 0xfffffc0c08147981 */ /* 0x000ee8000c1e1900 */
[----:B------:R-:W4:Y:S04]  /*0220*/  LDG.E R14, desc[UR12][R8.64] ;  /* 0x0000000c080e7981 */ /* 0x000f28000c1e1900 */
[----:B------:R0:W5:Y:S01]  /*0230*/  LDG.E R15, desc[UR12][R8.64+0x4] ;  /* 0x0000040c080f7981 */ /* 0x000162000c1e1900 */
[----:B------:R-:W-:Y:S01]  /*0240*/  MOV R13, 0x3bbb989d ;  /* 0x3bbb989d000d7802 */ /* 0x000fe20000000f00 */
[----:B------:R-:W-:Y:S01]  /*0250*/  UIADD3 UR9, UPT, UPT, UR9, 0x4, URZ ;  /* 0x0000000409097890 */ /* 0x000fe2000fffe0ff */
[----:B------:R-:W-:-:S02]  /*0260*/  MOV R6, 0x437c0000 ;  /* 0x437c000000067802 */ /* 0x000fc40000000f00 */
[----:B------:R-:W-:Y:S01]  /*0270*/  IADD3 R2, PT, PT, R2, 0x4, RZ ;  /* 0x0000000402027810 */ /* 0x000fe20007ffe0ff */
[----:B------:R-:W-:Y:S01]  /*0280*/  UISETP.NE.AND UP1, UPT, UR9, URZ, UPT ;  /* 0x000000ff0900728c */ /* 0x000fe2000bf25270 */
[----:B--2---:R-:W-:-:S04]  /*0290*/  FMNMX R11, R7, R4, !PT ;  /* 0x00000004070b7209 */ /* 0x004fc80007800000 */
[C---:B---3--:R-:W-:Y:S01]  /*02a0*/  FMNMX R22, R11.reuse, R20, !PT ;  /* 0x000000140b167209 */ /* 0x048fe20007800000 */
[----:B------:R-:W-:Y:S01]  /*02b0*/  FADD R4, -R11, R4 ;  /* 0x000000040b047221 */ /* 0x000fe20000000100 */
[----:B------:R-:W-:-:S03]  /*02c0*/  FADD R24, R7, -R11 ;  /* 0x8000000b07187221 */ /* 0x000fc60000000000 */
[-C--:B------:R-:W-:Y:S01]  /*02d0*/  FFMA.SAT R17, R4, R13.reuse, 0.5 ;  /* 0x3f00000004117423 */ /* 0x080fe2000000200d */
[-C--:B------:R-:W-:Y:S01]  /*02e0*/  FFMA.SAT R19, R24, R13.reuse, 0.5 ;  /* 0x3f00000018137423 */ /* 0x080fe2000000200d */
[--C-:B------:R-:W-:Y:S01]  /*02f0*/  FADD R20, R20, -R22.reuse ;  /* 0x8000001614147221 */ /* 0x100fe20000000000 */
[----:B------:R-:W-:Y:S01]  /*0300*/  FADD R16, R11, -R22 ;  /* 0x800000160b107221 */ /* 0x000fe20000000000 */
[-C--:B------:R-:W-:Y:S01]  /*0310*/  FFMA.RM R17, R17, R6.reuse, 12582913 ;  /* 0x4b40000111117423 */ /* 0x080fe20000004006 */
[----:B------:R-:W-:Y:S01]  /*0320*/  FFMA.RM R12, R19, R6, 12582913 ;  /* 0x4b400001130c7423 */ /* 0x000fe20000004006 */
[-C--:B------:R-:W-:Y:S01]  /*0330*/  FFMA.SAT R11, R20, R13.reuse, 0.5 ;  /* 0x3f000000140b7423 */ /* 0x080fe2000000200d */
[----:B----4-:R-:W-:Y:S01]  /*0340*/  FMNMX R19, R22, R14, !PT ;  /* 0x0000000e16137209 */ /* 0x010fe20007800000 */
[----:B------:R-:W-:Y:S01]  /*0350*/  FADD R7, R17, -12583039 ;  /* 0xcb40007f11077421 */ /* 0x000fe20000000000 */
[----:B0-----:R-:W-:-:S03]  /*0360*/  FFMA.SAT R9, R16, R13, 0.5 ;  /* 0x3f00000010097423 */ /* 0x001fc6000000200d */
[----:B------:R-:W-:Y:S01]  /*0370*/  FFMA R7, R4, 1.4426950216293334961, -R7 ;  /* 0x3fb8aa3b04077823 */ /* 0x000fe20000000807 */
[----:B------:R-:W-:Y:S01]  /*0380*/  FADD R22, R22, -R19 ;  /* 0x8000001316167221 */ /* 0x000fe20000000000 */
[-C--:B------:R-:W-:Y:S02]  /*0390*/  FFMA.RM R10, R9, R6.reuse, 12582913 ;  /* 0x4b400001090a7423 */ /* 0x080fe40000004006 */
[----:B------:R-:W-:Y:S01]  /*03a0*/  FFMA R18, R4, 1.925963033500011079e-08, R7 ;  /* 0x32a5706004127823 */ /* 0x000fe20000000007 */
[----:B------:R-:W-:Y:S01]  /*03b0*/  FADD R7, R12, -12583039 ;  /* 0xcb40007f0c077421 */ /* 0x000fe20000000000 */
[----:B------:R-:W-:Y:S01]  /*03c0*/  FFMA.SAT R23, R22, R13, 0.5 ;  /* 0x3f00000016177423 */ /* 0x000fe2000000200d */
[----:B------:R-:W-:Y:S01]  /*03d0*/  FADD R9, R10, -12583039 ;  /* 0xcb40007f0a097421 */ /* 0x000fe20000000000 */
[----:B-----5:R-:W-:Y:S01]  /*03e0*/  FMNMX R4, R19, R15, !PT ;  /* 0x0000000f13047209 */ /* 0x020fe20007800000 */
[----:B------:R-:W-:Y:S01]  /*03f0*/  FFMA R7, R24, 1.4426950216293334961, -R7 ;  /* 0x3fb8aa3b18077823 */ /* 0x000fe20000000807 */
[----:B------:R-:W0:Y:S01]  /*0400*/  MUFU.EX2 R18, R18 ;  /* 0x0000001200127308 */ /* 0x000e220000000800 */
[----:B------:R-:W-:Y:S01]  /*0410*/  FFMA R9, R16, 1.4426950216293334961, -R9 ;  /* 0x3fb8aa3b10097823 */ /* 0x000fe20000000809 */
[----:B------:R-:W-:Y:S01]  /*0420*/  SHF.L.U32 R12, R12, 0x17, RZ ;  /* 0x000000170c0c7819 */ /* 0x000fe200000006ff */
[----:B------:R-:W-:Y:S01]  /*0430*/  FFMA R8, R24, 1.925963033500011079e-08, R7 ;  /* 0x32a5706018087823 */ /* 0x000fe20000000007 */
[----:B------:R-:W-:Y:S01]  /*0440*/  FFMA.RM R7, R11, R6, 12582913 ;  /* 0x4b4000010b077423 */ /* 0x000fe20000004006 */
[----:B------:R-:W-:Y:S01]  /*0450*/  FFMA R9, R16, 1.925963033500011079e-08, R9 ;  /* 0x32a5706010097823 */ /* 0x000fe20000000009 */
[----:B------:R-:W-:-:S02]  /*0460*/  FADD R16, R19, -R4 ;  /* 0x8000000413107221 */ /* 0x000fc40000000000 */
[C---:B------:R-:W-:Y:S01]  /*0470*/  FADD R11, R7.reuse, -12583039 ;  /* 0xcb40007f070b7421 */ /* 0x040fe20000000000 */
[----:B------:R-:W1:Y:S01]  /*0480*/  MUFU.EX2 R8, R8 ;  /* 0x0000000800087308 */ /* 0x000e620000000800 */
[----:B------:R-:W-:Y:S01]  /*0490*/  FFMA.SAT R27, R16, R13, 0.5 ;  /* 0x3f000000101b7423 */ /* 0x000fe2000000200d */
[----:B------:R-:W-:Y:S01]  /*04a0*/  SHF.L.U32 R7, R7, 0x17, RZ ;  /* 0x0000001707077819 */ /* 0x000fe200000006ff */
[----:B------:R-:W-:Y:S01]  /*04b0*/  FFMA R21, R20, 1.4426950216293334961, -R11 ;  /* 0x3fb8aa3b14157823 */ /* 0x000fe2000000080b */
[----:B------:R-:W-:-:S03]  /*04c0*/  FFMA.RM R11, R23, R6, 12582913 ;  /* 0x4b400001170b7423 */ /* 0x000fc60000004006 */
[----:B------:R-:W-:Y:S01]  /*04d0*/  FFMA R23, R20, 1.925963033500011079e-08, R21 ;  /* 0x32a5706014177823 */ /* 0x000fe20000000015 */
[----:B------:R-:W-:Y:S01]  /*04e0*/  SHF.L.U32 R21, R17, 0x17, RZ ;  /* 0x0000001711157819 */ /* 0x000fe200000006ff */
[----:B------:R-:W-:Y:S01]  /*04f0*/  FADD R25, R11, -12583039 ;  /* 0xcb40007f0b197421 */ /* 0x000fe20000000000 */
[----:B------:R-:W-:Y:S01]  /*0500*/  FADD R20, R14, -R19 ;  /* 0x800000130e147221 */ /* 0x000fe20000000000 */
[----:B------:R-:W-:Y:S01]  /*0510*/  FFMA.RM R14, R27, R6, 12582913 ;  /* 0x4b4000011b0e7423 */ /* 0x000fe20000004006 */
[----:B------:R-:W2:Y:S01]  /*0520*/  MUFU.EX2 R9, R9 ;  /* 0x0000000900097308 */ /* 0x000ea20000000800 */
[----:B------:R-:W-:Y:S01]  /*0530*/  FFMA R25, R22, 1.4426950216293334961, -R25 ;  /* 0x3fb8aa3b16197823 */ /* 0x000fe20000000819 */
[----:B0-----:R-:W-:Y:S01]  /*0540*/  FMUL R18, R21, R18 ;  /* 0x0000001215127220 */ /* 0x001fe20000400000 */
[----:B------:R-:W-:Y:S01]  /*0550*/  FFMA.SAT R21, R20, R13, 0.5 ;  /* 0x3f00000014157423 */ /* 0x000fe2000000200d */
[----:B------:R-:W-:Y:S01]  /*0560*/  FADD R27, R14, -12583039 ;  /* 0xcb40007f0e1b7421 */ /* 0x000fe20000000000 */
[----:B------:R-:W-:Y:S01]  /*0570*/  FFMA R25, R22, 1.925963033500011079e-08, R25 ;  /* 0x32a5706016197823 */ /* 0x000fe20000000019 */
[----:B------:R-:W-:Y:S01]  /*0580*/  FMUL R19, R18, R3 ;  /* 0x0000000312137220 */ /* 0x000fe20000400000 */
[-C--:B------:R-:W-:Y:S01]  /*0590*/  FFMA.RM R3, R21, R6.reuse, 12582913 ;  /* 0x4b40000115037423 */ /* 0x080fe20000004006 */
[----:B------:R-:W-:Y:S01]  /*05a0*/  FADD R22, R15, -R4 ;  /* 0x800000040f167221 */ /* 0x000fe20000000000 */
[----:B------:R-:W-:Y:S01]  /*05b0*/  FFMA R27, R16, 1.4426950216293334961, -R27 ;  /* 0x3fb8aa3b101b7823 */ /* 0x000fe2000000081b */
[----:B------:R-:W0:Y:S01]  /*05c0*/  MUFU.EX2 R17, R23 ;  /* 0x0000001700117308 */ /* 0x000e220000000800 */
[----:B------:R-:W-:Y:S01]  /*05d0*/  FADD R15, R3, -12583039 ;  /* 0xcb40007f030f7421 */ /* 0x000fe20000000000 */
[----:B------:R-:W-:Y:S01]  /*05e0*/  FFMA.SAT R13, R22, R13, 0.5 ;  /* 0x3f000000160d7423 */ /* 0x000fe2000000200d */
[----:B------:R-:W-:Y:S01]  /*05f0*/  FFMA R27, R16, 1.925963033500011079e-08, R27 ;  /* 0x32a57060101b7823 */ /* 0x000fe2000000001b */
[----:B------:R-:W-:Y:S01]  /*0600*/  SHF.L.U32 R16, R10, 0x17, RZ ;  /* 0x000000170a107819 */ /* 0x000fe200000006ff */
[----:B------:R-:W-:Y:S01]  /*0610*/  FFMA R15, R20, 1.4426950216293334961, -R15 ;  /* 0x3fb8aa3b140f7823 */ /* 0x000fe2000000080f */
[----:B------:R-:W-:Y:S01]  /*0620*/  FFMA.RM R6, R13, R6, 12582913 ;  /* 0x4b4000010d067423 */ /* 0x000fe20000004006 */
[----:B-1----:R-:W-:Y:S01]  /*0630*/  FFMA R8, R12, R8, R19 ;  /* 0x000000080c087223 */ /* 0x002fe20000000013 */
[----:B------:R-:W1:Y:S01]  /*0640*/  MUFU.EX2 R18, R25 ;  /* 0x0000001900127308 */ /* 0x000e620000000800 */
[----:B------:R-:W-:Y:S01]  /*0650*/  FFMA R15, R20, 1.925963033500011079e-08, R15 ;  /* 0x32a57060140f7823 */ /* 0x000fe2000000000f */
[----:B------:R-:W-:Y:S01]  /*0660*/  FADD R13, R6, -12583039 ;  /* 0xcb40007f060d7421 */ /* 0x000fe20000000000 */
[----:B--2---:R-:W-:Y:S01]  /*0670*/  FMUL R9, R16, R9 ;  /* 0x0000000910097220 */ /* 0x004fe20000400000 */
[----:B------:R-:W-:-:S02]  /*0680*/  SHF.L.U32 R11, R11, 0x17, RZ ;  /* 0x000000170b0b7819 */ /* 0x000fc400000006ff */
[----:B------:R-:W-:Y:S01]  /*0690*/  FFMA R13, R22, 1.4426950216293334961, -R13 ;  /* 0x3fb8aa3b160d7823 */ /* 0x000fe2000000080d */
[----:B------:R-:W-:Y:S01]  /*06a0*/  FMUL R8, R8, R9 ;  /* 0x0000000908087220 */ /* 0x000fe20000400000 */
[----:B------:R-:W2:Y:S01]  /*06b0*/  MUFU.EX2 R10, R27 ;  /* 0x0000001b000a7308 */ /* 0x000ea20000000800 */
[----:B------:R-:W-:Y:S01]  /*06c0*/  SHF.L.U32 R9, R14, 0x17, RZ ;  /* 0x000000170e097819 */ /* 0x000fe200000006ff */
[----:B------:R-:W-:Y:S01]  /*06d0*/  FFMA R13, R22, 1.925963033500011079e-08, R13 ;  /* 0x32a57060160d7823 */ /* 0x000fe2000000000d */
[----:B0-----:R-:W-:Y:S01]  /*06e0*/  FFMA R7, R7, R17, R8 ;  /* 0x0000001107077223 */ /* 0x001fe20000000008 */
[----:B------:R-:W-:Y:S02]  /*06f0*/  SHF.L.U32 R8, R3, 0x17, RZ ;  /* 0x0000001703087819 */ /* 0x000fe400000006ff */
[----:B------:R-:W-:Y:S02]  /*0700*/  SHF.L.U32 R6, R6, 0x17, RZ ;  /* 0x0000001706067819 */ /* 0x000fe400000006ff */
[----:B------:R-:W0:Y:S01]  /*0710*/  MUFU.EX2 R15, R15 ;  /* 0x0000000f000f7308 */ /* 0x000e220000000800 */
[----:B-1----:R-:W-:-:S04]  /*0720*/  FMUL R18, R11, R18 ;  /* 0x000000120b127220 */ /* 0x002fc80000400000 */
[----:B------:R-:W-:-:S03]  /*0730*/  FMUL R7, R7, R18 ;  /* 0x0000001207077220 */ /* 0x000fc60000400000 */
[----:B------:R-:W1:Y:S01]  /*0740*/  MUFU.EX2 R13, R13 ;  /* 0x0000000d000d7308 */ /* 0x000e620000000800 */
[----:B--2---:R-:W-:Y:S01]  /*0750*/  FMUL R10, R9, R10 ;  /* 0x0000000a090a7220 */ /* 0x004fe20000400000 */
[----:B0-----:R-:W-:-:S04]  /*0760*/  FFMA R7, R8, R15, R7 ;  /* 0x0000000f08077223 */ /* 0x001fc80000000007 */
[----:B------:R-:W-:-:S04]  /*0770*/  FMUL R7, R7, R10 ;  /* 0x0000000a07077220 */ /* 0x000fc80000400000 */
[----:B-1----:R-:W-:Y:S01]  /*0780*/  FFMA R3, R6, R13, R7 ;  /* 0x0000000d06037223 */ /* 0x002fe20000000007 */
[----:B------:R-:W-:Y:S06]  /*0790*/  BRA.U UP1, `(.L_x_2) ;  /* 0xfffffff9018c7547 */ /* 0x000fec000b83ffff */
.L_x_1:
[----:B------:R-:W-:Y:S05]  /*07a0*/  BRA.U !UP0, `(.L_x_0) ;  /* 0x0000000508447547 */ /* 0x000fea000b800000 */
[----:B------:R-:W1:Y:S01]  /*07b0*/  LDCU UR5, c[0x0][0x390] ;  /* 0x00007200ff0577ac */ /* 0x000e620008000800 */
[----:B------:R-:W-:Y:S02]  /*07c0*/  UISETP.NE.AND UP0, UPT, UR8, 0x1, UPT ;  /* 0x000000010800788c */ /* 0x000fe4000bf05270 */
[----:B-1----:R-:W-:-:S04]  /*07d0*/  ULOP3.LUT UR5, UR5, 0x1, URZ, 0xc0, !UPT ;  /* 0x0000000105057892 */ /* 0x002fc8000f8ec0ff */
[----:B------:R-:W-:-:S03]  /*07e0*/  UISETP.NE.U32.AND UP1, UPT, UR5, 0x1, UPT ;  /* 0x000000010500788c */ /* 0x000fc6000bf25070 */
[----:B------:R-:W-:Y:S08]  /*07f0*/  BRA.U !UP0, `(.L_x_3) ;  /* 0x0000000108c07547 */ /* 0x000ff0000b800000 */
[----:B------:R-:W1:Y:S01]  /*0800*/  LDC.64 R8, c[0x0][0x380] ;  /* 0x0000e000ff087b82 */ /* 0x000e620000000a00 */
[----:B------:R-:W-:-:S05]  /*0810*/  IADD3 R7, PT, PT, R0, UR4, RZ ;  /* 0x0000000400077c10 */ /* 0x000fca000fffe0ff */
[----:B-1----:R-:W-:-:S05]  /*0820*/  IMAD.WIDE R8, R7, 0x4, R8 ;  /* 0x0000000407087825 */ /* 0x002fca00078e0208 */
[----:B0-----:R-:W2:Y:S04]  /*0830*/  LDG.E R7, desc[UR12][R8.64] ;  /* 0x0000000c08077981 */ /* 0x001ea8000c1e1900 */
[----:B------:R-:W3:Y:S01]  /*0840*/  LDG.E R13, desc[UR12][R8.64+0x4] ;  /* 0x0000040c080d7981 */ /* 0x000ee2000c1e1900 */
[----:B------:R-:W-:Y:S01]  /*0850*/  HFMA2 R15, -RZ, RZ, 0.96630859375, -0.0022525787353515625 ;  /* 0x3bbb989dff0f7431 */ /* 0x000fe200000001ff */
[----:B------:R-:W-:Y:S01]  /*0860*/  MOV R16, 0x437c0000 ;  /* 0x437c000000107802 */ /* 0x000fe20000000f00 */
[----:B------:R-:W-:Y:S01]  /*0870*/  UIADD3 UR4, UPT, UPT, UR4, 0x2, URZ ;  /* 0x0000000204047890 */ /* 0x000fe2000fffe0ff */
[----:B--2---:R-:W-:-:S05]  /*0880*/  FMNMX R11, R4, R7, !PT ;  /* 0x00000007040b7209 */ /* 0x004fca0007800000 */
[--C-:B------:R-:W-:Y:S01]  /*0890*/  FADD R10, R4, -R11.reuse ;  /* 0x8000000b040a7221 */ /* 0x100fe20000000000 */
[----:B------:R-:W-:Y:S01]  /*08a0*/  FADD R12, R7, -R11 ;  /* 0x8000000b070c7221 */ /* 0x000fe20000000000 */
[C---:B---3--:R-:W-:Y:S02]  /*08b0*/  FMNMX R4, R11.reuse, R13, !PT ;  /* 0x0000000d0b047209 */ /* 0x048fe40007800000 */
[-C--:B------:R-:W-:Y:S01]  /*08c0*/  FFMA.SAT R6, R10, R15.reuse, 0.5 ;  /* 0x3f0000000a067423 */ /* 0x080fe2000000200f */
[----:B------:R-:W-:Y:S02]  /*08d0*/  FFMA.SAT R2, R12, R15, 0.5 ;  /* 0x3f0000000c027423 */ /* 0x000fe4000000200f */
[--C-:B------:R-:W-:Y:S01]  /*08e0*/  FADD R8, R11, -R4.reuse ;  /* 0x800000040b087221 */ /* 0x100fe20000000000 */
[-C--:B------:R-:W-:Y:S01]  /*08f0*/  FFMA.RM R6, R6, R16.reuse, 12582913 ;  /* 0x4b40000106067423 */ /* 0x080fe20000004010 */
[----:B------:R-:W-:Y:S01]  /*0900*/  FFMA.RM R2, R2, R16, 12582913 ;  /* 0x4b40000102027423 */ /* 0x000fe20000004010 */
[----:B------:R-:W-:-:S02]  /*0910*/  FADD R14, R13, -R4 ;  /* 0x800000040d0e7221 */ /* 0x000fc40000000000 */
[----:B------:R-:W-:Y:S01]  /*0920*/  FADD R7, R6, -12583039 ;  /* 0xcb40007f06077421 */ /* 0x000fe20000000000 */
[----:B------:R-:W-:Y:S01]  /*0930*/  FADD R9, R2, -12583039 ;  /* 0xcb40007f02097421 */ /* 0x000fe20000000000 */
[----:B------:R-:W-:Y:S02]  /*0940*/  SHF.L.U32 R6, R6, 0x17, RZ ;  /* 0x0000001706067819 */ /* 0x000fe400000006ff */
[----:B------:R-:W-:Y:S01]  /*0950*/  FFMA R7, R10, 1.4426950216293334961, -R7 ;  /* 0x3fb8aa3b0a077823 */ /* 0x000fe20000000807 */
[----:B------:R-:W-:-:S03]  /*0960*/  FFMA R11, R12, 1.4426950216293334961, -R9 ;  /* 0x3fb8aa3b0c0b7823 */ /* 0x000fc60000000809 */
[----:B------:R-:W-:Y:S01]  /*0970*/  FFMA R10, R10, 1.925963033500011079e-08, R7 ;  /* 0x32a570600a0a7823 */ /* 0x000fe20000000007 */
[-C--:B------:R-:W-:Y:S01]  /*0980*/  FFMA.SAT R7, R8, R15.reuse, 0.5 ;  /* 0x3f00000008077423 */ /* 0x080fe2000000200f */
[----:B------:R-:W-:Y:S01]  /*0990*/  FFMA.SAT R15, R14, R15, 0.5 ;  /* 0x3f0000000e0f7423 */ /* 0x000fe2000000200f */
[----:B------:R-:W-:Y:S01]  /*09a0*/  FFMA R11, R12, 1.925963033500011079e-08, R11 ;  /* 0x32a570600c0b7823 */ /* 0x000fe2000000000b */
[----:B------:R-:W0:Y:S01]  /*09b0*/  MUFU.EX2 R9, R10 ;  /* 0x0000000a00097308 */ /* 0x000e220000000800 */
[-C--:B------:R-:W-:Y:S01]  /*09c0*/  FFMA.RM R7, R7, R16.reuse, 12582913 ;  /* 0x4b40000107077423 */ /* 0x080fe20000004010 */
[----:B------:R-:W-:-:S03]  /*09d0*/  FFMA.RM R15, R15, R16, 12582913 ;  /* 0x4b4000010f0f7423 */ /* 0x000fc60000004010 */
[----:B------:R-:W-:Y:S01]  /*09e0*/  FADD R13, R7, -12583039 ;  /* 0xcb40007f070d7421 */ /* 0x000fe20000000000 */
[----:B------:R-:W-:Y:S01]  /*09f0*/  FADD R17, R15, -12583039 ;  /* 0xcb40007f0f117421 */ /* 0x000fe20000000000 */
[----:B------:R-:W-:Y:S01]  /*0a00*/  SHF.L.U32 R7, R7, 0x17, RZ ;  /* 0x0000001707077819 */ /* 0x000fe200000006ff */
[----:B------:R-:W1:Y:S01]  /*0a10*/  MUFU.EX2 R11, R11 ;  /* 0x0000000b000b7308 */ /* 0x000e620000000800 */
[----:B------:R-:W-:Y:S01]  /*0a20*/  FFMA R13, R8, 1.4426950216293334961, -R13 ;  /* 0x3fb8aa3b080d7823 */ /* 0x000fe2000000080d */
[----:B------:R-:W-:-:S03]  /*0a30*/  FFMA R17, R14, 1.4426950216293334961, -R17 ;  /* 0x3fb8aa3b0e117823 */ /* 0x000fc60000000811 */
[----:B------:R-:W-:Y:S01]  /*0a40*/  FFMA R13, R8, 1.925963033500011079e-08, R13 ;  /* 0x32a57060080d7823 */ /* 0x000fe2000000000d */
[----:B------:R-:W-:-:S03]  /*0a50*/  FFMA R17, R14, 1.925963033500011079e-08, R17 ;  /* 0x32a570600e117823 */ /* 0x000fc60000000011 */
[----:B------:R-:W2:Y:S01]  /*0a60*/  MUFU.EX2 R8, R13 ;  /* 0x0000000d00087308 */ /* 0x000ea20000000800 */
[----:B0-----:R-:W-:-:S04]  /*0a70*/  FMUL R6, R6, R9 ;  /* 0x0000000906067220 */ /* 0x001fc80000400000 */
[----:B------:R-:W-:Y:S01]  /*0a80*/  FMUL R6, R3, R6 ;  /* 0x0000000603067220 */ /* 0x000fe20000400000 */
[----:B------:R-:W-:Y:S02]  /*0a90*/  SHF.L.U32 R3, R2, 0x17, RZ ;  /* 0x0000001702037819 */ /* 0x000fe400000006ff */
[----:B------:R-:W0:Y:S01]  /*0aa0*/  MUFU.EX2 R17, R17 ;  /* 0x0000001100117308 */ /* 0x000e220000000800 */
[----:B------:R-:W-:Y:S02]  /*0ab0*/  SHF.L.U32 R2, R15, 0x17, RZ ;  /* 0x000000170f027819 */ /* 0x000fe400000006ff */
[----:B-1----:R-:W-:Y:S01]  /*0ac0*/  FFMA R3, R3, R11, R6 ;  /* 0x0000000b03037223 */ /* 0x002fe20000000006 */
[----:B--2---:R-:W-:-:S04]  /*0ad0*/  FMUL R8, R7, R8 ;  /* 0x0000000807087220 */ /* 0x004fc80000400000 */
[----:B------:R-:W-:-:S04]  /*0ae0*/  FMUL R3, R3, R8 ;  /* 0x0000000803037220 */ /* 0x000fc80000400000 */
[----:B0-----:R-:W-:-:S07]  /*0af0*/  FFMA R3, R2, R17, R3 ;  /* 0x0000001102037223 */ /* 0x001fce0000000003 */
.L_x_3:
[----:B------:R-:W-:Y:S05]  /*0b00*/  BRA.U UP1, `(.L_x_0) ;  /* 0x00000001016c7547 */ /* 0x000fea000b800000 */
[----:B------:R-:W1:Y:S01]  /*0b10*/  LDC.64 R6, c[0x0][0x380] ;  /* 0x0000e000ff067b82 */ /* 0x000e620000000a00 */
[----:B------:R-:W-:-:S05]  /*0b20*/  IADD3 R9, PT, PT, R0, UR4, RZ ;  /* 0x0000000400097c10 */ /* 0x000fca000fffe0ff */
[----:B-1----:R-:W-:-:S06]  /*0b30*/  IMAD.WIDE R6, R9, 0x4, R6 ;  /* 0x0000000409067825 */ /* 0x002fcc00078e0206 */
[----:B0-----:R-:W2:Y:S01]  /*0b40*/  LDG.E R7, desc[UR12][R6.64] ;  /* 0x0000000c06077981 */ /* 0x001ea2000c1e1900 */
[----:B------:R-:W-:Y:S01]  /*0b50*/  HFMA2 R9, -RZ, RZ, 0.96630859375, -0.0022525787353515625 ;  /* 0x3bbb989dff097431 */ /* 0x000fe200000001ff */
[----:B------:R-:W-:Y:S02]  /*0b60*/  MOV R11, 0x437c0000 ;  /* 0x437c0000000b7802 */ /* 0x000fe40000000f00 */
[----:B--2---:R-:W-:-:S05]  /*0b70*/  FMNMX R0, R4, R7, !PT ;  /* 0x0000000704007209 */ /* 0x004fca0007800000 */
[--C-:B------:R-:W-:Y:S01]  /*0b80*/  FADD R2, R4, -R0.reuse ;  /* 0x8000000004027221 */ /* 0x100fe20000000000 */
[----:B------:R-:W-:-:S03]  /*0b90*/  FADD R8, R7, -R0 ;  /* 0x8000000007087221 */ /* 0x000fc60000000000 */
[-C--:B------:R-:W-:Y:S01]  /*0ba0*/  FFMA.SAT R4, R2, R9.reuse, 0.5 ;  /* 0x3f00000002047423 */ /* 0x080fe20000002009 */
[----:B------:R-:W-:-:S03]  /*0bb0*/  FFMA.SAT R10, R8, R9, 0.5 ;  /* 0x3f000000080a7423 */ /* 0x000fc60000002009 */
[-C--:B------:R-:W-:Y:S01]  /*0bc0*/  FFMA.RM R4, R4, R11.reuse, 12582913 ;  /* 0x4b40000104047423 */ /* 0x080fe2000000400b */
[----:B------:R-:W-:-:S03]  /*0bd0*/  FFMA.RM R10, R10, R11, 12582913 ;  /* 0x4b4000010a0a7423 */ /* 0x000fc6000000400b */
[----:B------:R-:W-:Y:S01]  /*0be0*/  FADD R9, R4, -12583039 ;  /* 0xcb40007f04097421 */ /* 0x000fe20000000000 */
[----:B------:R-:W-:Y:S01]  /*0bf0*/  FADD R7, R10, -12583039 ;  /* 0xcb40007f0a077421 */ /* 0x000fe20000000000 */
[----:B------:R-:W-:Y:S02]  /*0c00*/  SHF.L.U32 R4, R4, 0x17, RZ ;  /* 0x0000001704047819 */ /* 0x000fe400000006ff */
[----:B------:R-:W-:Y:S01]  /*0c10*/  FFMA R9, R2, 1.4426950216293334961, -R9 ;  /* 0x3fb8aa3b02097823 */ /* 0x000fe20000000809 */
[----:B------:R-:W-:Y:S01]  /*0c20*/  FFMA R7, R8, 1.4426950216293334961, -R7 ;  /* 0x3fb8aa3b08077823 */ /* 0x000fe20000000807 */
[----:B------:R-:W-:Y:S02]  /*0c30*/  SHF.L.U32 R10, R10, 0x17, RZ ;  /* 0x000000170a0a7819 */ /* 0x000fe400000006ff */
[----:B------:R-:W-:Y:S01]  /*0c40*/  FFMA R9, R2, 1.925963033500011079e-08, R9 ;  /* 0x32a5706002097823 */ /* 0x000fe20000000009 */
[----:B------:R-:W-:-:S05]  /*0c50*/  FFMA R7, R8, 1.925963033500011079e-08, R7 ;  /* 0x32a5706008077823 */ /* 0x000fca0000000007 */
[----:B------:R-:W0:Y:S08]  /*0c60*/  MUFU.EX2 R9, R9 ;  /* 0x0000000900097308 */ /* 0x000e300000000800 */
[----:B------:R-:W1:Y:S01]  /*0c70*/  MUFU.EX2 R7, R7 ;  /* 0x0000000700077308 */ /* 0x000e620000000800 */
[----:B0-----:R-:W-:-:S04]  /*0c80*/  FMUL R4, R4, R9 ;  /* 0x0000000904047220 */ /* 0x001fc80000400000 */
[----:B------:R-:W-:Y:S01]  /*0c90*/  FMUL R3, R3, R4 ;  /* 0x0000000403037220 */ /* 0x000fe20000400000 */
[----:B------:R-:W-:-:S03]  /*0ca0*/  MOV R4, R0 ;  /* 0x0000000000047202 */ /* 0x000fc60000000f00 */
[----:B-1----:R-:W-:-:S07]  /*0cb0*/  FFMA R3, R10, R7, R3 ;  /* 0x000000070a037223 */ /* 0x002fce0000000003 */
.L_x_0:
[----:B------:R-:W1:Y:S02]  /*0cc0*/  LDC R0, c[0x0][0x390] ;  /* 0x0000e400ff007b82 */ /* 0x000e640000000800 */
[----:B-1----:R-:W-:-:S13]  /*0cd0*/  ISETP.GE.AND P0, PT, R0, 0x1, PT ;  /* 0x000000010000780c */ /* 0x002fda0003f06270 */
[----:B0-----:R-:W-:Y:S05]  /*0ce0*/  @!P0 EXIT ;  /* 0x000000000000894d */ /* 0x001fea0003800000 */
[C---:B------:R-:W-:Y:S01]  /*0cf0*/  ISETP.GE.U32.AND P0, PT, R0.reuse, 0x8, PT ;  /* 0x000000080000780c */ /* 0x040fe20003f06070 */
[----:B------:R-:W-:Y:S02]  /*0d00*/  HFMA2 R6, -RZ, RZ, 0, 0 ;  /* 0x00000000ff067431 */ /* 0x000fe400000001ff */
[----:B------:R-:W-:Y:S01]  /*0d10*/  IMAD R5, R5, R0, RZ ;  /* 0x0000000005057224 */ /* 0x000fe200078e02ff */
[----:B------:R-:W-:-:S09]  /*0d20*/  LOP3.LUT R19, R0, 0x7, RZ, 0xc0, !PT ;  /* 0x0000000700137812 */ /* 0x000fd200078ec0ff */
[----:B------:R-:W-:Y:S05]  /*0d30*/  @!P0 BRA `(.L_x_4) ;  /* 0x0000000c00888947 */ /* 0x000fea0003800000 */
[----:B------:R-:W0:Y:S01]  /*0d40*/  LDCU.128 UR8, c[0x0][0x380] ;  /* 0x00007000ff0877ac */ /* 0x000e220008000c00 */
[----:B------:R-:W-:Y:S02]  /*0d50*/  LOP3.LUT R6, R0, 0x7ffffff8, RZ, 0xc0, !PT ;  /* 0x7ffffff800067812 */ /* 0x000fe400078ec0ff */
[----:B------:R-:W-:Y:S02]  /*0d60*/  MOV R18, R5 ;  /* 0x0000000500127202 */ /* 0x000fe40000000f00 */
[----:B------:R-:W-:Y:S01]  /*0d70*/  IADD3 R16, PT, PT, -R6, RZ, RZ ;  /* 0x000000ff06107210 */ /* 0x000fe20007ffe1ff */
[----:B0-----:R-:W-:Y:S02]  /*0d80*/  UIADD3 UR6, UP0, UPT, UR8, 0x10, URZ ;  /* 0x0000001008067890 */ /* 0x001fe4000ff1e0ff */
[----:B------:R-:W-:Y:S02]  /*0d90*/  UIADD3 UR4, UP1, UPT, UR10, 0x10, URZ ;  /* 0x000000100a047890 */ /* 0x000fe4000ff3e0ff */
[----:B------:R-:W-:-:S02]  /*0da0*/  UIADD3.X UR7, UPT, UPT, URZ, UR9, URZ, UP0, !UPT ;  /* 0x00000009ff077290 */ /* 0x000fc400087fe4ff */
[----:B------:R-:W-:-:S12]  /*0db0*/  UIADD3.X UR5, UPT, UPT, URZ, UR11, URZ, UP1, !UPT ;  /* 0x0000000bff057290 */ /* 0x000fd80008ffe4ff */
.L_x_21:
[----:B------:R-:W-:Y:S02]  /*0dc0*/  MOV R14, UR6 ;  /* 0x00000006000e7c02 */ /* 0x000fe40008000f00 */
[----:B------:R-:W-:-:S03]  /*0dd0*/  MOV R15, UR7 ;  /* 0x00000007000f7c02 */ /* 0x000fc60008000f00 */
[----:B------:R-:W-:-:S05]  /*0de0*/  IMAD.WIDE R14, R18, 0x4, R14 ;  /* 0x00000004120e7825 */ /* 0x000fca00078e020e */
[----:B0-----:R-:W2:Y:S01]  /*0df0*/  LDG.E R7, desc[UR12][R14.64+-0x10] ;  /* 0xfffff00c0e077981 */ /* 0x001ea2000c1e1900 */
[----:B------:R-:W-:Y:S01]  /*0e00*/  HFMA2 R9, -RZ, RZ, 3.7421875, 0 ;  /* 0x437c0000ff097431 */ /* 0x000fe200000001ff */
[----:B------:R-:W-:Y:S01]  /*0e10*/  MOV R0, 0x3bbb989d ;  /* 0x3bbb989d00007802 */ /* 0x000fe20000000f00 */
[----:B------:R-:W0:Y:S01]  /*0e20*/  MUFU.RCP R8, R3 ;  /* 0x0000000300087308 */ /* 0x000e220000001000 */
[----:B------:R-:W-:Y:S01]  /*0e30*/  MOV R10, UR4 ;  /* 0x00000004000a7c02 */ /* 0x000fe20008000f00 */
[----:B------:R-:W-:Y:S01]  /*0e40*/  BSSY.RECONVERGENT B2, `(.L_x_5) ;  /* 0x0000018000027945 */ /* 0x000fe20003800200 */
[----:B------:R-:W-:Y:S02]  /*0e50*/  MOV R11, UR5 ;  /* 0x00000005000b7c02 */ /* 0x000fe40008000f00 */
[----:B------:R-:W-:Y:S01]  /*0e60*/  IADD3 R16, PT, PT, R16, 0x8, RZ ;  /* 0x0000000810107810 */ /* 0x000fe20007ffe0ff */
[----:B------:R-:W-:-:S03]  /*0e70*/  IMAD.WIDE R10, R18, 0x4, R10 ;  /* 0x00000004120a7825 */ /* 0x000fc600078e020a */
[----:B------:R-:W-:Y:S01]  /*0e80*/  ISETP.NE.AND P2, PT, R16, RZ, PT ;  /* 0x000000ff1000720c */ /* 0x000fe20003f45270 */
[----:B--2---:R-:W-:-:S04]  /*0e90*/  FADD R7, R7, -R4 ;  /* 0x8000000407077221 */ /* 0x004fc80000000000 */
[----:B------:R-:W-:-:S04]  /*0ea0*/  FFMA.SAT R0, R7, R0, 0.5 ;  /* 0x3f00000007007423 */ /* 0x000fc80000002000 */
[----:B------:R-:W-:Y:S01]  /*0eb0*/  FFMA.RM R0, R0, R9, 12582913 ;  /* 0x4b40000100007423 */ /* 0x000fe20000004009 */
[----:B0-----:R-:W-:-:S03]  /*0ec0*/  FFMA R9, R8, -R3, 1 ;  /* 0x3f80000008097423 */ /* 0x001fc60000000803 */
[C---:B------:R-:W-:Y:S01]  /*0ed0*/  FADD R2, R0.reuse, -12583039 ;  /* 0xcb40007f00027421 */ /* 0x040fe20000000000 */
[----:B------:R-:W-:Y:S01]  /*0ee0*/  SHF.L.U32 R0, R0, 0x17, RZ ;  /* 0x0000001700007819 */ /* 0x000fe200000006ff */
[----:B------:R-:W-:Y:S02]  /*0ef0*/  FFMA R9, R8, R9, R8 ;  /* 0x0000000908097223 */ /* 0x000fe40000000008 */
[----:B------:R-:W-:-:S04]  /*0f00*/  FFMA R2, R7, 1.4426950216293334961, -R2 ;  /* 0x3fb8aa3b07027823 */ /* 0x000fc80000000802 */
[----:B------:R-:W-:-:S04]  /*0f10*/  FFMA R2, R7, 1.925963033500011079e-08, R2 ;  /* 0x32a5706007027823 */ /* 0x000fc80000000002 */
[----:B------:R-:W0:Y:S02]  /*0f20*/  MUFU.EX2 R7, R2 ;  /* 0x0000000200077308 */ /* 0x000e240000000800 */
[----:B0-----:R-:W-:-:S06]  /*0f30*/  FMUL R0, R0, R7 ;  /* 0x0000000700007220 */ /* 0x001fcc0000400000 */
[----:B------:R-:W0:Y:S01]  /*0f40*/  FCHK P0, R0, R3 ;  /* 0x0000000300007302 */ /* 0x000e220000000000 */
[----:B------:R-:W-:-:S04]  /*0f50*/  FFMA R8, R0, R9, RZ ;  /* 0x0000000900087223 */ /* 0x000fc800000000ff */
[----:B------:R-:W-:-:S04]  /*0f60*/  FFMA R2, R8, -R3, R0 ;  /* 0x8000000308027223 */ /* 0x000fc80000000000 */
[----:B------:R-:W-:Y:S01]  /*0f70*/  FFMA R9, R9, R2, R8 ;  /* 0x0000000209097223 */ /* 0x000fe20000000008 */
[----:B0-----:R-:W-:Y:S06]  /*0f80*/  @!P0 BRA `(.L_x_6) ;  /* 0x00000000000c8947 */ /* 0x001fec0003800000 */
[----:B------:R-:W-:-:S07]  /*0f90*/  MOV R2, 0xfb0 ;  /* 0x00000fb000027802 */ /* 0x000fce0000000f00 */
[----:B------:R-:W-:Y:S05]  /*0fa0*/  CALL.REL.NOINC `($__internal_0_$__cuda_sm3x_div_rn_noftz_f32_slowpath) ;  /* 0x0000001800447944 */ /* 0x000fea0003c00000 */
[----:B------:R-:W-:-:S07]  /*0fb0*/  MOV R9, R7 ;  /* 0x0000000700097202 */ /* 0x000fce0000000f00 */
.L_x_6:
[----:B------:R-:W-:Y:S05]  /*0fc0*/  BSYNC.RECONVERGENT B2 ;  /* 0x0000000000027941 */ /* 0x000fea0003800200 */
.L_x_5:
[----:B------:R0:W-:Y:S04]  /*0fd0*/  STG.E desc[UR12][R10.64+-0x10], R9 ;  /* 0xfffff0090a007986 */ /* 0x0001e8000c10190c */
[----:B------:R-:W2:Y:S01]  /*0fe0*/  LDG.E R7, desc[UR12][R14.64+-0xc] ;  /* 0xfffff40c0e077981 */ /* 0x000ea2000c1e1900 */
[----:B------:R-:W-:Y:S01]  /*0ff0*/  HFMA2 R0, -RZ, RZ, 0.96630859375, -0.0022525787353515625 ;  /* 0x3bbb989dff007431 */ /* 0x000fe200000001ff */
[----:B------:R-:W-:Y:S01]  /*1000*/  MOV R13, 0x437c0000 ;  /* 0x437c0000000d7802 */ /* 0x000fe20000000f00 */
[----:B------:R-:W0:Y:S01]  /*1010*/  MUFU.RCP R8, R3 ;  /* 0x0000000300087308 */ /* 0x000e220000001000 */
[----:B------:R-:W-:Y:S01]  /*1020*/  BSSY.RECONVERGENT B2, `(.L_x_7) ;  /* 0x0000014000027945 */ /* 0x000fe20003800200 */
[----:B0-----:R-:W-:Y:S01]  /*1030*/  FFMA R9, R8, -R3, 1 ;  /* 0x3f80000008097423 */ /* 0x001fe20000000803 */
[----:B--2---:R-:W-:-:S04]  /*1040*/  FADD R7, R7, -R4 ;  /* 0x8000000407077221 */ /* 0x004fc80000000000 */
[----:B------:R-:W-:-:S04]  /*1050*/  FFMA.SAT R0, R7, R0, 0.5 ;  /* 0x3f00000007007423 */ /* 0x000fc80000002000 */
[----:B------:R-:W-:-:S04]  /*1060*/  FFMA.RM R0, R0, R13, 12582913 ;  /* 0x4b40000100007423 */ /* 0x000fc8000000400d */
[C---:B------:R-:W-:Y:S01]  /*1070*/  FADD R2, R0.reuse, -12583039 ;  /* 0xcb40007f00027421 */ /* 0x040fe20000000000 */
[----:B------:R-:W-:-:S03]  /*1080*/  SHF.L.U32 R0, R0, 0x17, RZ ;  /* 0x0000001700007819 */ /* 0x000fc600000006ff */
[----:B------:R-:W-:-:S04]  /*1090*/  FFMA R2, R7, 1.4426950216293334961, -R2 ;  /* 0x3fb8aa3b07027823 */ /* 0x000fc80000000802 */
[----:B------:R-:W-:-:S04]  /*10a0*/  FFMA R2, R7, 1.925963033500011079e-08, R2 ;  /* 0x32a5706007027823 */ /* 0x000fc80000000002 */
[----:B------:R-:W0:Y:S02]  /*10b0*/  MUFU.EX2 R7, R2 ;  /* 0x0000000200077308 */ /* 0x000e240000000800 */
[----:B0-----:R-:W-:Y:S01]  /*10c0*/  FMUL R12, R0, R7 ;  /* 0x00000007000c7220 */ /* 0x001fe20000400000 */
[----:B------:R-:W-:-:S05]  /*10d0*/  FFMA R0, R8, R9, R8 ;  /* 0x0000000908007223 */ /* 0x000fca0000000008 */
[----:B------:R-:W0:Y:S01]  /*10e0*/  FCHK P0, R12, R3 ;  /* 0x000000030c007302 */ /* 0x000e220000000000 */
[----:B------:R-:W-:-:S04]  /*10f0*/  FFMA R7, R0, R12, RZ ;  /* 0x0000000c00077223 */ /* 0x000fc800000000ff */
[----:B------:R-:W-:-:S04]  /*1100*/  FFMA R8, R7, -R3, R12 ;  /* 0x8000000307087223 */ /* 0x000fc8000000000c */
[----:B------:R-:W-:Y:S01]  /*1110*/  FFMA R7, R0, R8, R7 ;  /* 0x0000000800077223 */ /* 0x000fe20000000007 */
[----:B0-----:R-:W-:Y:S06]  /*1120*/  @!P0 BRA `(.L_x_8) ;  /* 0x00000000000c8947 */ /* 0x001fec0003800000 */
[----:B------:R-:W-:Y:S02]  /*1130*/  MOV R0, R12 ;  /* 0x0000000c00007202 */ /* 0x000fe40000000f00 */
[----:B------:R-:W-:-:S07]  /*1140*/  MOV R2, 0x1160 ;  /* 0x0000116000027802 */ /* 0x000fce0000000f00 */
[----:B------:R-:W-:Y:S05]  /*1150*/  CALL.REL.NOINC `($__internal_0_$__cuda_sm3x_div_rn_noftz_f32_slowpath) ;  /* 0x0000001400d87944 */ /* 0x000fea0003c00000 */
.L_x_8:
[----:B------:R-:W-:Y:S05]  /*1160*/  BSYNC.RECONVERGENT B2 ;  /* 0x0000000000027941 */ /* 0x000fea0003800200 */
.L_x_7:
[----:B------:R0:W-:Y:S04]  /*1170*/  STG.E desc[UR12][R10.64+-0xc], R7 ;  /* 0xfffff4070a007986 */ /* 0x0001e8000c10190c */
[----:B------:R-:W2:Y:S01]  /*1180*/  LDG.E R9, desc[UR12][R14.64+-0x8] ;  /* 0xfffff80c0e097981 */ /* 0x000ea2000c1e1900 */
[----:B------:R-:W-:Y:S01]  /*1190*/  HFMA2 R0, -RZ, RZ, 0.96630859375, -0.0022525787353515625 ;  /* 0x3bbb989dff007431 */ /* 0x000fe200000001ff */
[----:B------:R-:W-:Y:S01]  /*11a0*/  MOV R13, 0x437c0000 ;  /* 0x437c0000000d7802 */ /* 0x000fe20000000f00 */
[----:B------:R-:W1:Y:S01]  /*11b0*/  MUFU.RCP R8, R3 ;  /* 0x0000000300087308 */ /* 0x000e620000001000 */
[----:B------:R-:W-:Y:S01]  /*11c0*/  BSSY.RECONVERGENT B2, `(.L_x_9) ;  /* 0x0000014000027945 */ /* 0x000fe20003800200 */
[----:B--2---:R-:W-:-:S04]  /*11d0*/  FADD R9, R9, -R4 ;  /* 0x8000000409097221 */ /* 0x004fc80000000000 */
[----:B------:R-:W-:-:S04]  /*11e0*/  FFMA.SAT R0, R9, R0, 0.5 ;  /* 0x3f00000009007423 */ /* 0x000fc80000002000 */
[----:B------:R-:W-:-:S04]  /*11f0*/  FFMA.RM R0, R0, R13, 12582913 ;  /* 0x4b40000100007423 */ /* 0x000fc8000000400d */
[C---:B------:R-:W-:Y:S01]  /*1200*/  FADD R2, R0.reuse, -12583039 ;  /* 0xcb40007f00027421 */ /* 0x040fe20000000000 */
[----:B------:R-:W-:-:S03]  /*1210*/  SHF.L.U32 R0, R0, 0x17, RZ ;  /* 0x0000001700007819 */ /* 0x000fc600000006ff */
[----:B------:R-:W-:-:S04]  /*1220*/  FFMA R2, R9, 1.4426950216293334961, -R2 ;  /* 0x3fb8aa3b09027823 */ /* 0x000fc80000000802 */
[----:B------:R-:W-:Y:S01]  /*1230*/  FFMA R2, R9, 1.925963033500011079e-08, R2 ;  /* 0x32a5706009027823 */ /* 0x000fe20000000002 */
[----:B-1----:R-:W-:-:S03]  /*1240*/  FFMA R9, R8, -R3, 1 ;  /* 0x3f80000008097423 */ /* 0x002fc60000000803 */
[----:B0-----:R-:W0:Y:S02]  /*1250*/  MUFU.EX2 R7, R2 ;  /* 0x0000000200077308 */ /* 0x001e240000000800 */
        /* <DEDUP_REMOVED lines=10> */
.L_x_10:
[----:B------:R-:W-:Y:S05]  /*1300*/  BSYNC.RECONVERGENT B2 ;  /* 0x0000000000027941 */ /* 0x000fea0003800200 */
.L_x_9:
        /* <DEDUP_REMOVED lines=25> */
.L_x_12:
[----:B------:R-:W-:Y:S05]  /*14a0*/  BSYNC.RECONVERGENT B2 ;  /* 0x0000000000027941 */ /* 0x000fea0003800200 */
.L_x_11:
        /* <DEDUP_REMOVED lines=25> */
.L_x_14:
[----:B------:R-:W-:Y:S05]  /*1640*/  BSYNC.RECONVERGENT B2 ;  /* 0x0000000000027941 */ /* 0x000fea0003800200 */
.L_x_13:
        /* <DEDUP_REMOVED lines=25> */
.L_x_16:
[----:B------:R-:W-:Y:S05]  /*17e0*/  BSYNC.RECONVERGENT B2 ;  /* 0x0000000000027941 */ /* 0x000fea0003800200 */
.L_x_15:
        /* <DEDUP_REMOVED lines=25> */
.L_x_18:
[----:B------:R-:W-:Y:S05]  /*1980*/  BSYNC.RECONVERGENT B2 ;  /* 0x0000000000027941 */ /* 0x000fea0003800200 */
.L_x_17:
        /* <DEDUP_REMOVED lines=13> */
[----:B------:R-:W-:Y:S01]  /*1a60*/  FFMA R9, R0, 1.925963033500011079e-08, R9 ;  /* 0x32a5706000097823 */ /* 0x000fe20000000009 */
[----:B------:R-:W-:-:S05]  /*1a70*/  FFMA R0, R8, R7, R8 ;  /* 0x0000000708007223 */ /* 0x000fca0000000008 */
[----:B------:R-:W0:Y:S02]  /*1a80*/  MUFU.EX2 R9, R9 ;  /* 0x0000000900097308 */ /* 0x000e240000000800 */
[----:B0-----:R-:W-:-:S06]  /*1a90*/  FMUL R13, R2, R9 ;  /* 0x00000009020d7220 */ /* 0x001fcc0000400000 */
        /* <DEDUP_REMOVED lines=8> */
.L_x_20:
[----:B------:R-:W-:Y:S05]  /*1b20*/  BSYNC.RECONVERGENT B2 ;  /* 0x0000000000027941 */ /* 0x000fea0003800200 */
.L_x_19:
[----:B------:R0:W-:Y:S01]  /*1b30*/  STG.E desc[UR12][R10.64+0xc], R7 ;  /* 0x00000c070a007986 */ /* 0x0001e2000c10190c */
[----:B------:R-:W-:Y:S01]  /*1b40*/  IADD3 R18, PT, PT, R18, 0x8, RZ ;  /* 0x0000000812127810 */ /* 0x000fe20007ffe0ff */
[----:B------:R-:W-:Y:S06]  /*1b50*/  @P2 BRA `(.L_x_21) ;  /* 0xfffffff000982947 */ /* 0x000fec000383ffff */
.L_x_4:
[----:B------:R-:W-:-:S13]  /*1b60*/  ISETP.NE.AND P0, PT, R19, RZ, PT ;  /* 0x000000ff1300720c */ /* 0x000fda0003f05270 */
[----:B------:R-:W-:Y:S05]  /*1b70*/  @!P0 EXIT ;  /* 0x000000000000894d */ /* 0x000fea0003800000 */
[----:B------:R-:W1:Y:S01]  /*1b80*/  LDCU UR4, c[0x0][0x390] ;  /* 0x00007200ff0477ac */ /* 0x000e620008000800 */
[----:B------:R-:W-:Y:S01]  /*1b90*/  ISETP.GE.U32.AND P0, PT, R19, 0x4, PT ;  /* 0x000000041300780c */ /* 0x000fe20003f06070 */
[----:B-1----:R-:W-:-:S12]  /*1ba0*/  ULOP3.LUT UR4, UR4, 0x3, URZ, 0xc0, !UPT ;  /* 0x0000000304047892 */ /* 0x002fd8000f8ec0ff */
[----:B------:R-:W-:Y:S05]  /*1bb0*/  @!P0 BRA `(.L_x_22) ;  /* 0x0000000400b88947 */ /* 0x000fea0003800000 */
[----:B------:R-:W1:Y:S01]  /*1bc0*/  LDC.64 R14, c[0x0][0x380] ;  /* 0x0000e000ff0e7b82 */ /* 0x000e620000000a00 */
[----:B0-----:R-:W-:-:S05]  /*1bd0*/  IADD3 R10, PT, PT, R5, R6, RZ ;  /* 0x00000006050a7210 */ /* 0x001fca0007ffe0ff */
[----:B-1----:R-:W-:-:S05]  /*1be0*/  IMAD.WIDE R14, R10, 0x4, R14 ;  /* 0x000000040a0e7825 */ /* 0x002fca00078e020e */
[----:B------:R-:W2:Y:S01]  /*1bf0*/  LDG.E R7, desc[UR12][R14.64] ;  /* 0x0000000c0e077981 */ /* 0x000ea2000c1e1900 */
[----:B------:R-:W-:Y:S01]  /*1c00*/  HFMA2 R0, -RZ, RZ, 0.96630859375, -0.0022525787353515625 ;  /* 0x3bbb989dff007431 */ /* 0x000fe200000001ff */
[----:B------:R-:W-:Y:S01]  /*1c10*/  MOV R9, 0x437c0000 ;  /* 0x437c000000097802 */ /* 0x000fe20000000f00 */
[----:B------:R-:W0:Y:S01]  /*1c20*/  MUFU.RCP R8, R3 ;  /* 0x0000000300087308 */ /* 0x000e220000001000 */
[----:B------:R-:W-:Y:S01]  /*1c30*/  BSSY.RECONVERGENT B2, `(.L_x_23) ;  /* 0x0000014000027945 */ /* 0x000fe20003800200 */
[----:B--2---:R-:W-:-:S04]  /*1c40*/  FADD R7, R7, -R4 ;  /* 0x8000000407077221 */ /* 0x004fc80000000000 */
[----:B------:R-:W-:-:S04]  /*1c50*/  FFMA.SAT R0, R7, R0, 0.5 ;  /* 0x3f00000007007423 */ /* 0x000fc80000002000 */
[----:B------:R-:W-:Y:S01]  /*1c60*/  FFMA.RM R0, R0, R9, 12582913 ;  /* 0x4b40000100007423 */ /* 0x000fe20000004009 */
[----:B0-----:R-:W-:-:S03]  /*1c70*/  FFMA R9, R8, -R3, 1 ;  /* 0x3f80000008097423 */ /* 0x001fc60000000803 */
        /* <DEDUP_REMOVED lines=15> */
.L_x_24:
[----:B------:R-:W-:Y:S05]  /*1d70*/  BSYNC.RECONVERGENT B2 ;  /* 0x0000000000027941 */ /* 0x000fea0003800200 */
.L_x_23:
[----:B------:R-:W0:Y:S02]  /*1d80*/  LDC.64 R8, c[0x0][0x388] ;  /* 0x0000e200ff087b82 */ /* 0x000e240000000a00 */
[----:B0-----:R-:W-:-:S05]  /*1d90*/  IMAD.WIDE R10, R10, 0x4, R8 ;  /* 0x000000040a0a7825 */ /* 0x001fca00078e0208 */
        /* <DEDUP_REMOVED lines=25> */
.L_x_26:
[----:B------:R-:W-:Y:S05]  /*1f30*/  BSYNC.RECONVERGENT B2 ;  /* 0x0000000000027941 */ /* 0x000fea0003800200 */
.L_x_25:
        /* <DEDUP_REMOVED lines=25> */
.L_x_28:
[----:B------:R-:W-:Y:S05]  /*20d0*/  BSYNC.RECONVERGENT B2 ;  /* 0x0000000000027941 */ /* 0x000fea0003800200 */
.L_x_27:
        /* <DEDUP_REMOVED lines=25> */
.L_x_30:
[----:B------:R-:W-:Y:S05]  /*2270*/  BSYNC.RECONVERGENT B2 ;  /* 0x0000000000027941 */ /* 0x000fea0003800200 */
.L_x_29:
[----:B------:R1:W-:Y:S01]  /*2280*/  STG.E desc[UR12][R10.64+0xc], R7 ;  /* 0x00000c070a007986 */ /* 0x0003e2000c10190c */
[----:B------:R-:W-:-:S07]  /*2290*/  IADD3 R6, PT, PT, R6, 0x4, RZ ;  /* 0x0000000406067810 */ /* 0x000fce0007ffe0ff */
.L_x_22:
[----:B------:R-:W-:-:S13]  /*22a0*/  ISETP.NE.AND P0, PT, RZ, UR4, PT ;  /* 0x00000004ff007c0c */ /* 0x000fda000bf05270 */
[----:B------:R-:W-:Y:S05]  /*22b0*/  @!P0 EXIT ;  /* 0x000000000000894d */ /* 0x000fea0003800000 */
[----:B------:R-:W-:-:S09]  /*22c0*/  UISETP.NE.AND UP0, UPT, UR4, 0x1, UPT ;  /* 0x000000010400788c */ /* 0x000fd2000bf05270 */
[----:B------:R-:W-:Y:S05]  /*22d0*/  BRA.U !UP0, `(.L_x_31) ;  /* 0x0000000108e87547 */ /* 0x000fea000b800000 */
[----:B------:R-:W2:Y:S01]  /*22e0*/  LDC.64 R14, c[0x0][0x380] ;  /* 0x0000e000ff0e7b82 */ /* 0x000ea20000000a00 */
[----:B01----:R-:W-:-:S05]  /*22f0*/  IADD3 R10, PT, PT, R5, R6, RZ ;  /* 0x00000006050a7210 */ /* 0x003fca0007ffe0ff */
[----:B--2---:R-:W-:-:S05]  /*2300*/  IMAD.WIDE R14, R10, 0x4, R14 ;  /* 0x000000040a0e7825 */ /* 0x004fca00078e020e */
        /* <DEDUP_REMOVED lines=24> */
.L_x_33:
[----:B------:R-:W-:Y:S05]  /*2490*/  BSYNC.RECONVERGENT B2 ;  /* 0x0000000000027941 */ /* 0x000fea0003800200 */
.L_x_32:
[----:B------:R-:W0:Y:S02]  /*24a0*/  LDC.64 R8, c[0x0][0x388] ;  /* 0x0000e200ff087b82 */ /* 0x000e240000000a00 */
[----:B0-----:R-:W-:-:S05]  /*24b0*/  IMAD.WIDE R10, R10, 0x4, R8 ;  /* 0x000000040a0a7825 */ /* 0x001fca00078e0208 */
        /* <DEDUP_REMOVED lines=25> */
.L_x_35:
[----:B------:R-:W-:Y:S05]  /*2650*/  BSYNC.RECONVERGENT B2 ;  /* 0x0000000000027941 */ /* 0x000fea0003800200 */
.L_x_34:
[----:B------:R2:W-:Y:S01]  /*2660*/  STG.E desc[UR12][R10.64+0x4], R7 ;  /* 0x000004070a007986 */ /* 0x0005e2000c10190c */
[----:B------:R-:W-:-:S07]  /*2670*/  IADD3 R6, PT, PT, R6, 0x2, RZ ;  /* 0x0000000206067810 */ /* 0x000fce0007ffe0ff */
.L_x_31:
[----:B------:R-:W3:Y:S02]  /*2680*/  LDC R0, c[0x0][0x390] ;  /* 0x0000e400ff007b82 */ /* 0x000ee40000000800 */
[----:B---3--:R-:W-:-:S04]  /*2690*/  LOP3.LUT R0, R0, 0x1, RZ, 0xc0, !PT ;  /* 0x0000000100007812 */ /* 0x008fc800078ec0ff */
[----:B------:R-:W-:-:S13]  /*26a0*/  ISETP.NE.U32.AND P0, PT, R0, 0x1, PT ;  /* 0x000000010000780c */ /* 0x000fda0003f05070 */
[----:B------:R-:W-:Y:S05]  /*26b0*/  @P0 EXIT ;  /* 0x000000000000094d */ /* 0x000fea0003800000 */
[----:B------:R-:W0:Y:S01]  /*26c0*/  LDC.64 R8, c[0x0][0x380] ;  /* 0x0000e000ff087b82 */ /* 0x000e220000000a00 */
[----:B------:R-:W-:-:S05]  /*26d0*/  IADD3 R5, PT, PT, R5, R6, RZ ;  /* 0x0000000605057210 */ /* 0x000fca0007ffe0ff */
[----:B012---:R-:W-:-:S06]  /*26e0*/  IMAD.WIDE R6, R5, 0x4, R8 ;  /* 0x0000000405067825 */ /* 0x007fcc00078e0208 */
[----:B------:R-:W2:Y:S01]  /*26f0*/  LDG.E R7, desc[UR12][R6.64] ;  /* 0x0000000c06077981 */ /* 0x000ea2000c1e1900 */
[----:B------:R-:W-:Y:S01]  /*2700*/  HFMA2 R9, -RZ, RZ, 0.96630859375, -0.0022525787353515625 ;  /* 0x3bbb989dff097431 */ /* 0x000fe200000001ff */
[----:B------:R-:W-:Y:S01]  /*2710*/  MOV R11, 0x437c0000 ;  /* 0x437c0000000b7802 */ /* 0x000fe20000000f00 */
[----:B------:R-:W0:Y:S01]  /*2720*/  MUFU.RCP R2, R3 ;  /* 0x0000000300027308 */ /* 0x000e220000001000 */
[----:B------:R-:W-:Y:S01]  /*2730*/  BSSY.RECONVERGENT B2, `(.L_x_36) ;  /* 0x0000014000027945 */ /* 0x000fe20003800200 */
[----:B--2---:R-:W-:Y:S01]  /*2740*/  FADD R4, R7, -R4 ;  /* 0x8000000407047221 */ /* 0x004fe20000000000 */
[----:B0-----:R-:W-:-:S03]  /*2750*/  FFMA R7, R2, -R3, 1 ;  /* 0x3f80000002077423 */ /* 0x001fc60000000803 */
[----:B------:R-:W-:-:S04]  /*2760*/  FFMA.SAT R0, R4, R9, 0.5 ;  /* 0x3f00000004007423 */ /* 0x000fc80000002009 */
[----:B------:R-:W-:-:S04]  /*2770*/  FFMA.RM R0, R0, R11, 12582913 ;  /* 0x4b40000100007423 */ /* 0x000fc8000000400b */
[C---:B------:R-:W-:Y:S01]  /*2780*/  FADD R9, R0.reuse, -12583039 ;  /* 0xcb40007f00097421 */ /* 0x040fe20000000000 */
[----:B------:R-:W-:-:S03]  /*2790*/  SHF.L.U32 R0, R0, 0x17, RZ ;  /* 0x0000001700007819 */ /* 0x000fc600000006ff */
[----:B------:R-:W-:-:S04]  /*27a0*/  FFMA R9, R4, 1.4426950216293334961, -R9 ;  /* 0x3fb8aa3b04097823 */ /* 0x000fc80000000809 */
[----:B------:R-:W-:-:S06]  /*27b0*/  FFMA R9, R4, 1.925963033500011079e-08, R9 ;  /* 0x32a5706004097823 */ /* 0x000fcc0000000009 */
        /* <DEDUP_REMOVED lines=11> */
.L_x_37:
[----:B------:R-:W-:Y:S05]  /*2870*/  BSYNC.RECONVERGENT B2 ;  /* 0x0000000000027941 */ /* 0x000fea0003800200 */
.L_x_36:
[----:B------:R-:W0:Y:S02]  /*2880*/  LDC.64 R2, c[0x0][0x388] ;  /* 0x0000e200ff027b82 */ /* 0x000e240000000a00 */
[----:B0-----:R-:W-:-:S05]  /*2890*/  IMAD.WIDE R2, R5, 0x4, R2 ;  /* 0x0000000405027825 */ /* 0x001fca00078e0202 */
[----:B------:R-:W-:Y:S01]  /*28a0*/  STG.E desc[UR12][R2.64], R7 ;  /* 0x0000000702007986 */ /* 0x000fe2000c10190c */
[----:B------:R-:W-:Y:S05]  /*28b0*/  EXIT ;  /* 0x000000000000794d */ /* 0x000fea0003800000 */
        .weak           $__internal_0_$__cuda_sm3x_div_rn_noftz_f32_slowpath
        .type           $__internal_0_$__cuda_sm3x_div_rn_noftz_f32_slowpath,@function
        .size           $__internal_0_$__cuda_sm3x_div_rn_noftz_f32_slowpath,(.L_x_50 - $__internal_0_$__cuda_sm3x_div_rn_noftz_f32_slowpath)
$__internal_0_$__cuda_sm3x_div_rn_noftz_f32_slowpath:
[----:B------:R-:W-:Y:S01]  /*28c0*/  SHF.R.U32.HI R7, RZ, 0x17, R3 ;  /* 0x00000017ff077819 */ /* 0x000fe20000011603 */
[----:B------:R-:W-:Y:S01]  /*28d0*/  BSSY.RECONVERGENT B0, `(.L_x_38) ;  /* 0x0000063000007945 */ /* 0x000fe20003800200 */
[----:B------:R-:W-:Y:S02]  /*28e0*/  SHF.R.U32.HI R9, RZ, 0x17, R0 ;  /* 0x00000017ff097819 */ /* 0x000fe40000011600 */
[----:B------:R-:W-:Y:S02]  /*28f0*/  LOP3.LUT R7, R7, 0xff, RZ, 0xc0, !PT ;  /* 0x000000ff07077812 */ /* 0x000fe400078ec0ff */
[----:B------:R-:W-:Y:S02]  /*2900*/  LOP3.LUT R9, R9, 0xff, RZ, 0xc0, !PT ;  /* 0x000000ff09097812 */ /* 0x000fe400078ec0ff */
[----:B------:R-:W-:Y:S02]  /*2910*/  IADD3 R12, PT, PT, R7, -0x1, RZ ;  /* 0xffffffff070c7810 */ /* 0x000fe40007ffe0ff */
[----:B------:R-:W-:-:S02]  /*2920*/  IADD3 R13, PT, PT, R9, -0x1, RZ ;  /* 0xffffffff090d7810 */ /* 0x000fc40007ffe0ff */
[----:B------:R-:W-:Y:S02]  /*2930*/  ISETP.GT.U32.AND P0, PT, R12, 0xfd, PT ;  /* 0x000000fd0c00780c */ /* 0x000fe40003f04070 */
[----:B------:R-:W-:Y:S02]  /*2940*/  MOV R17, R3 ;  /* 0x0000000300117202 */ /* 0x000fe40000000f00 */
[----:B------:R-:W-:-:S13]  /*2950*/  ISETP.GT.U32.OR P0, PT, R13, 0xfd, P0 ;  /* 0x000000fd0d00780c */ /* 0x000fda0000704470 */
[----:B------:R-:W-:Y:S01]  /*2960*/  @!P0 MOV R8, RZ ;  /* 0x000000ff00088202 */ /* 0x000fe20000000f00 */
[----:B------:R-:W-:Y:S06]  /*2970*/  @!P0 BRA `(.L_x_39) ;  /* 0x00000000005c8947 */ /* 0x000fec0003800000 */
[----:B------:R-:W-:Y:S02]  /*2980*/  FSETP.GTU.FTZ.AND P0, PT, |R0|, +INF , PT ;  /* 0x7f8000000000780b */ /* 0x000fe40003f1c200 */
[----:B------:R-:W-:-:S04]  /*2990*/  FSETP.GTU.FTZ.AND P1, PT, |R3|, +INF , PT ;  /* 0x7f8000000300780b */ /* 0x000fc80003f3c200 */
[----:B------:R-:W-:-:S13]  /*29a0*/  PLOP3.LUT P0, PT, P0, P1, PT, 0xf8, 0x8f ;  /* 0x00000000008f781c */ /* 0x000fda0000703f70 */
[----:B------:R-:W-:Y:S05]  /*29b0*/  @P0 BRA `(.L_x_40) ;  /* 0x00000004004c0947 */ /* 0x000fea0003800000 */
[----:B------:R-:W-:-:S13]  /*29c0*/  LOP3.LUT P0, RZ, R17, 0x7fffffff, R0, 0xc8, !PT ;  /* 0x7fffffff11ff7812 */ /* 0x000fda000780c800 */
[----:B------:R-:W-:Y:S05]  /*29d0*/  @!P0 BRA `(.L_x_41) ;  /* 0x00000004003c8947 */ /* 0x000fea0003800000 */
[C---:B------:R-:W-:Y:S02]  /*29e0*/  FSETP.NEU.FTZ.AND P3, PT, |R0|.reuse, +INF , PT ;  /* 0x7f8000000000780b */ /* 0x040fe40003f7d200 */
[----:B------:R-:W-:Y:S02]  /*29f0*/  FSETP.NEU.FTZ.AND P1, PT, |R3|, +INF , PT ;  /* 0x7f8000000300780b */ /* 0x000fe40003f3d200 */
[----:B------:R-:W-:-:S11]  /*2a00*/  FSETP.NEU.FTZ.AND P0, PT, |R0|, +INF , PT ;  /* 0x7f8000000000780b */ /* 0x000fd60003f1d200 */
[----:B------:R-:W-:Y:S05]  /*2a10*/  @!P1 BRA !P3, `(.L_x_41) ;  /* 0x00000004002c9947 */ /* 0x000fea0005800000 */
[----:B------:R-:W-:-:S04]  /*2a20*/  LOP3.LUT P3, RZ, R0, 0x7fffffff, RZ, 0xc0, !PT ;  /* 0x7fffffff00ff7812 */ /* 0x000fc8000786c0ff */
[----:B------:R-:W-:-:S13]  /*2a30*/  PLOP3.LUT P1, PT, P1, P3, PT, 0x2f, 0xf2 ;  /* 0x0000000000f2781c */ /* 0x000fda0000f26577 */
[----:B------:R-:W-:Y:S05]  /*2a40*/  @P1 BRA `(.L_x_42) ;  /* 0x0000000400181947 */ /* 0x000fea0003800000 */
[----:B------:R-:W-:-:S04]  /*2a50*/  LOP3.LUT P1, RZ, R17, 0x7fffffff, RZ, 0xc0, !PT ;  /* 0x7fffffff11ff7812 */ /* 0x000fc8000782c0ff */
[----:B------:R-:W-:-:S13]  /*2a60*/  PLOP3.LUT P0, PT, P0, P1, PT, 0x2f, 0xf2 ;  /* 0x0000000000f2781c */ /* 0x000fda0000702577 */
[----:B------:R-:W-:Y:S05]  /*2a70*/  @P0 BRA `(.L_x_43) ;  /* 0x0000000400000947 */ /* 0x000fea0003800000 */
[----:B------:R-:W-:Y:S02]  /*2a80*/  ISETP.GE.AND P0, PT, R13, RZ, PT ;  /* 0x000000ff0d00720c */ /* 0x000fe40003f06270 */
[----:B------:R-:W-:-:S11]  /*2a90*/  ISETP.GE.AND P1, PT, R12, RZ, PT ;  /* 0x000000ff0c00720c */ /* 0x000fd60003f26270 */
[----:B------:R-:W-:Y:S01]  /*2aa0*/  @P0 MOV R8, RZ ;  /* 0x000000ff00080202 */ /* 0x000fe20000000f00 */
[----:B------:R-:W-:Y:S01]  /*2ab0*/  @!P0 FFMA R0, R0, 1.84467440737095516160e+19, RZ ;  /* 0x5f80000000008823 */ /* 0x000fe200000000ff */
[----:B------:R-:W-:Y:S01]  /*2ac0*/  @!P0 MOV R8, 0xffffffc0 ;  /* 0xffffffc000088802 */ /* 0x000fe20000000f00 */
[----:B------:R-:W-:-:S03]  /*2ad0*/  @!P1 FFMA R17, R3, 1.84467440737095516160e+19, RZ ;  /* 0x5f80000003119823 */ /* 0x000fc600000000ff */
[----:B------:R-:W-:-:S07]  /*2ae0*/  @!P1 IADD3 R8, PT, PT, R8, 0x40, RZ ;  /* 0x0000004008089810 */ /* 0x000fce0007ffe0ff */
.L_x_39:
[----:B------:R-:W-:Y:S01]  /*2af0*/  LEA R12, R7, 0xc0800000, 0x17 ;  /* 0xc0800000070c7811 */ /* 0x000fe200078eb8ff */
[----:B------:R-:W-:Y:S01]  /*2b00*/  BSSY.RECONVERGENT B1, `(.L_x_44) ;  /* 0x0000036000017945 */ /* 0x000fe20003800200 */
[----:B------:R-:W-:Y:S02]  /*2b10*/  IADD3 R9, PT, PT, R9, -0x7f, RZ ;  /* 0xffffff8109097810 */ /* 0x000fe40007ffe0ff */
[----:B------:R-:W-:-:S03]  /*2b20*/  IADD3 R21, PT, PT, -R12, R17, RZ ;  /* 0x000000110c157210 */ /* 0x000fc60007ffe1ff */
[----:B------:R-:W-:Y:S01]  /*2b30*/  IMAD R0, R9, -0x800000, R0 ;  /* 0xff80000009007824 */ /* 0x000fe200078e0200 */
[----:B------:R-:W0:Y:S01]  /*2b40*/  MUFU.RCP R12, R21 ;  /* 0x00000015000c7308 */ /* 0x000e220000001000 */
[----:B------:R-:W-:Y:S01]  /*2b50*/  FADD.FTZ R13, -R21, -RZ ;  /* 0x800000ff150d7221 */ /* 0x000fe20000010100 */
[----:B------:R-:W-:-:S04]  /*2b60*/  IADD3 R9, PT, PT, R9, 0x7f, -R7 ;  /* 0x0000007f09097810 */ /* 0x000fc80007ffe807 */
[----:B------:R-:W-:Y:S01]  /*2b70*/  IADD3 R9, PT, PT, R9, R8, RZ ;  /* 0x0000000809097210 */ /* 0x000fe20007ffe0ff */
[----:B0-----:R-:W-:-:S04]  /*2b80*/  FFMA R17, R12, R13, 1 ;  /* 0x3f8000000c117423 */ /* 0x001fc8000000000d */
[----:B------:R-:W-:-:S04]  /*2b90*/  FFMA R17, R12, R17, R12 ;  /* 0x000000110c117223 */ /* 0x000fc8000000000c */
[----:B------:R-:W-:-:S04]  /*2ba0*/  FFMA R12, R0, R17, RZ ;  /* 0x00000011000c7223 */ /* 0x000fc800000000ff */
[----:B------:R-:W-:-:S04]  /*2bb0*/  FFMA R20, R13, R12, R0 ;  /* 0x0000000c0d147223 */ /* 0x000fc80000000000 */
[----:B------:R-:W-:-:S04]  /*2bc0*/  FFMA R20, R17, R20, R12 ;  /* 0x0000001411147223 */ /* 0x000fc8000000000c */
[----:B------:R-:W-:-:S04]  /*2bd0*/  FFMA R13, R13, R20, R0 ;  /* 0x000000140d0d7223 */ /* 0x000fc80000000000 */
[----:B------:R-:W-:-:S05]  /*2be0*/  FFMA R0, R17, R13, R20 ;  /* 0x0000000d11007223 */ /* 0x000fca0000000014 */
[----:B------:R-:W-:-:S04]  /*2bf0*/  SHF.R.U32.HI R7, RZ, 0x17, R0 ;  /* 0x00000017ff077819 */ /* 0x000fc80000011600 */
[----:B------:R-:W-:-:S04]  /*2c00*/  LOP3.LUT R8, R7, 0xff, RZ, 0xc0, !PT ;  /* 0x000000ff07087812 */ /* 0x000fc800078ec0ff */
[----:B------:R-:W-:-:S04]  /*2c10*/  IADD3 R7, PT, PT, R8, R9, RZ ;  /* 0x0000000908077210 */ /* 0x000fc80007ffe0ff */
[----:B------:R-:W-:-:S04]  /*2c20*/  IADD3 R8, PT, PT, R7, -0x1, RZ ;  /* 0xffffffff07087810 */ /* 0x000fc80007ffe0ff */
[----:B------:R-:W-:-:S13]  /*2c30*/  ISETP.GE.U32.AND P0, PT, R8, 0xfe, PT ;  /* 0x000000fe0800780c */ /* 0x000fda0003f06070 */
[----:B------:R-:W-:Y:S05]  /*2c40*/  @!P0 BRA `(.L_x_45) ;  /* 0x0000000000808947 */ /* 0x000fea0003800000 */
[----:B------:R-:W-:-:S13]  /*2c50*/  ISETP.GT.AND P0, PT, R7, 0xfe, PT ;  /* 0x000000fe0700780c */ /* 0x000fda0003f04270 */
[----:B------:R-:W-:Y:S05]  /*2c60*/  @P0 BRA `(.L_x_46) ;  /* 0x00000000006c0947 */ /* 0x000fea0003800000 */
[----:B------:R-:W-:-:S13]  /*2c70*/  ISETP.GE.AND P0, PT, R7, 0x1, PT ;  /* 0x000000010700780c */ /* 0x000fda0003f06270 */
[----:B------:R-:W-:Y:S05]  /*2c80*/  @P0 BRA `(.L_x_47) ;  /* 0x0000000000740947 */ /* 0x000fea0003800000 */
[----:B------:R-:W-:Y:S02]  /*2c90*/  ISETP.GE.AND P0, PT, R7, -0x18, PT ;  /* 0xffffffe80700780c */ /* 0x000fe40003f06270 */
[----:B------:R-:W-:-:S11]  /*2ca0*/  LOP3.LUT R0, R0, 0x80000000, RZ, 0xc0, !PT ;  /* 0x8000000000007812 */ /* 0x000fd600078ec0ff */
[----:B------:R-:W-:Y:S05]  /*2cb0*/  @!P0 BRA `(.L_x_47) ;  /* 0x0000000000688947 */ /* 0x000fea0003800000 */
[CCC-:B------:R-:W-:Y:S01]  /*2cc0*/  FFMA.RZ R8, R17.reuse, R13.reuse, R20.reuse ;  /* 0x0000000d11087223 */ /* 0x1c0fe2000000c014 */
[CCC-:B------:R-:W-:Y:S01]  /*2cd0*/  FFMA.RP R9, R17.reuse, R13.reuse, R20.reuse ;  /* 0x0000000d11097223 */ /* 0x1c0fe20000008014 */
[----:B------:R-:W-:Y:S01]  /*2ce0*/  FFMA.RM R20, R17, R13, R20 ;  /* 0x0000000d11147223 */ /* 0x000fe20000004014 */
[C---:B------:R-:W-:Y:S02]  /*2cf0*/  IADD3 R12, PT, PT, R7.reuse, 0x20, RZ ;  /* 0x00000020070c7810 */ /* 0x040fe40007ffe0ff */
[----:B------:R-:W-:Y:S02]  /*2d00*/  LOP3.LUT R8, R8, 0x7fffff, RZ, 0xc0, !PT ;  /* 0x007fffff08087812 */ /* 0x000fe400078ec0ff */
[C---:B------:R-:W-:Y:S02]  /*2d10*/  ISETP.NE.AND P3, PT, R7.reuse, RZ, PT ;  /* 0x000000ff0700720c */ /* 0x040fe40003f65270 */
[----:B------:R-:W-:Y:S02]  /*2d20*/  LOP3.LUT R13, R8, 0x800000, RZ, 0xfc, !PT ;  /* 0x00800000080d7812 */ /* 0x000fe400078efcff */
[----:B------:R-:W-:-:S02]  /*2d30*/  ISETP.NE.AND P1, PT, R7, RZ, PT ;  /* 0x000000ff0700720c */ /* 0x000fc40003f25270 */
[----:B------:R-:W-:Y:S02]  /*2d40*/  IADD3 R7, PT, PT, -R7, RZ, RZ ;  /* 0x000000ff07077210 */ /* 0x000fe40007ffe1ff */
[----:B------:R-:W-:Y:S02]  /*2d50*/  SHF.L.U32 R12, R13, R12, RZ ;  /* 0x0000000c0d0c7219 */ /* 0x000fe400000006ff */
[----:B------:R-:W-:Y:S02]  /*2d60*/  FSETP.NEU.FTZ.AND P0, PT, R9, R20, PT ;  /* 0x000000140900720b */ /* 0x000fe40003f1d000 */
[----:B------:R-:W-:Y:S02]  /*2d70*/  SEL R8, R7, RZ, P3 ;  /* 0x000000ff07087207 */ /* 0x000fe40001800000 */
[----:B------:R-:W-:Y:S02]  /*2d80*/  ISETP.NE.AND P1, PT, R12, RZ, P1 ;  /* 0x000000ff0c00720c */ /* 0x000fe40000f25270 */
[----:B------:R-:W-:-:S02]  /*2d90*/  SHF.R.U32.HI R8, RZ, R8, R13 ;  /* 0x00000008ff087219 */ /* 0x000fc4000001160d */
[----:B------:R-:W-:Y:S02]  /*2da0*/  PLOP3.LUT P0, PT, P0, P1, PT, 0xf8, 0x8f ;  /* 0x00000000008f781c */ /* 0x000fe40000703f70 */
[----:B------:R-:W-:Y:S02]  /*2db0*/  SHF.R.U32.HI R12, RZ, 0x1, R8 ;  /* 0x00000001ff0c7819 */ /* 0x000fe40000011608 */
[----:B------:R-:W-:-:S04]  /*2dc0*/  SEL R7, RZ, 0x1, !P0 ;  /* 0x00000001ff077807 */ /* 0x000fc80004000000 */
[----:B------:R-:W-:-:S04]  /*2dd0*/  LOP3.LUT R7, R7, 0x1, R12, 0xf8, !PT ;  /* 0x0000000107077812 */ /* 0x000fc800078ef80c */
[----:B------:R-:W-:-:S04]  /*2de0*/  LOP3.LUT R7, R7, R8, RZ, 0xc0, !PT ;  /* 0x0000000807077212 */ /* 0x000fc800078ec0ff */
[----:B------:R-:W-:-:S04]  /*2df0*/  IADD3 R7, PT, PT, R12, R7, RZ ;  /* 0x000000070c077210 */ /* 0x000fc80007ffe0ff */
[----:B------:R-:W-:Y:S01]  /*2e00*/  LOP3.LUT R0, R7, R0, RZ, 0xfc, !PT ;  /* 0x0000000007007212 */ /* 0x000fe200078efcff */
[----:B------:R-:W-:Y:S06]  /*2e10*/  BRA `(.L_x_47) ;  /* 0x0000000000107947 */ /* 0x000fec0003800000 */
.L_x_46:
[----:B------:R-:W-:-:S04]  /*2e20*/  LOP3.LUT R0, R0, 0x80000000, RZ, 0xc0, !PT ;  /* 0x8000000000007812 */ /* 0x000fc800078ec0ff */
[----:B------:R-:W-:Y:S01]  /*2e30*/  LOP3.LUT R0, R0, 0x7f800000, RZ, 0xfc, !PT ;  /* 0x7f80000000007812 */ /* 0x000fe200078efcff */
[----:B------:R-:W-:Y:S06]  /*2e40*/  BRA `(.L_x_47) ;  /* 0x0000000000047947 */ /* 0x000fec0003800000 */
.L_x_45:
[----:B------:R-:W-:-:S07]  /*2e50*/  LEA R0, R9, R0, 0x17 ;  /* 0x0000000009007211 */ /* 0x000fce00078eb8ff */
.L_x_47:
[----:B------:R-:W-:Y:S05]  /*2e60*/  BSYNC.RECONVERGENT B1 ;  /* 0x0000000000017941 */ /* 0x000fea0003800200 */
.L_x_44:
[----:B------:R-:W-:Y:S05]  /*2e70*/  BRA `(.L_x_48) ;  /* 0x0000000000207947 */ /* 0x000fea0003800000 */
.L_x_43:
[----:B------:R-:W-:-:S04]  /*2e80*/  LOP3.LUT R0, R17, 0x80000000, R0, 0x48, !PT ;  /* 0x8000000011007812 */ /* 0x000fc800078e4800 */
[----:B------:R-:W-:Y:S01]  /*2e90*/  LOP3.LUT R0, R0, 0x7f800000, RZ, 0xfc, !PT ;  /* 0x7f80000000007812 */ /* 0x000fe200078efcff */
[----:B------:R-:W-:Y:S06]  /*2ea0*/  BRA `(.L_x_48) ;  /* 0x0000000000147947 */ /* 0x000fec0003800000 */
.L_x_42:
[----:B------:R-:W-:Y:S01]  /*2eb0*/  LOP3.LUT R0, R17, 0x80000000, R0, 0x48, !PT ;  /* 0x8000000011007812 */ /* 0x000fe200078e4800 */
[----:B------:R-:W-:Y:S06]  /*2ec0*/  BRA `(.L_x_48) ;  /* 0x00000000000c7947 */ /* 0x000fec0003800000 */
.L_x_41:
[----:B------:R-:W0:Y:S01]  /*2ed0*/  MUFU.RSQ R0, -QNAN ;  /* 0xffc0000000007908 */ /* 0x000e220000001400 */
[----:B------:R-:W-:Y:S05]  /*2ee0*/  BRA `(.L_x_48) ;  /* 0x0000000000047947 */ /* 0x000fea0003800000 */
.L_x_40:
[----:B------:R-:W-:-:S07]  /*2ef0*/  FADD.FTZ R0, R0, R3 ;  /* 0x0000000300007221 */ /* 0x000fce0000010000 */
.L_x_48:
[----:B------:R-:W-:Y:S05]  /*2f00*/  BSYNC.RECONVERGENT B0 ;  /* 0x0000000000007941 */ /* 0x000fea0003800200 */
.L_x_38:
[----:B------:R-:W-:Y:S01]  /*2f10*/  HFMA2 R9, -RZ, RZ, 0, 0 ;  /* 0x00000000ff097431 */ /* 0x000fe200000001ff */
[----:B------:R-:W-:Y:S02]  /*2f20*/  MOV R8, R2 ;  /* 0x0000000200087202 */ /* 0x000fe40000000f00 */
[----:B0-----:R-:W-:Y:S02]  /*2f30*/  MOV R7, R0 ;  /* 0x0000000000077202 */ /* 0x001fe40000000f00 */
[----:B------:R-:W-:Y:S05]  /*2f40*/  RET.REL.NODEC R8 `(_Z14softmax_kernelPfS_i) ;  /* 0xffffffd0082c7950 */ /* 0x000fea0003c3ffff */
.L_x_49:
[----:B------:R-:W-:-:S00]  /*2f50*/  BRA `(.L_x_49) ;  /* 0xfffffffc00fc7947 */ /* 0x000fc0000383ffff */
[----:B------:R-:W-:-:S00]  /*2f60*/  NOP ;  /* 0x0000000000007918 */ /* 0x000fc00000000000 */
        /* <DEDUP_REMOVED lines=9> */
.L_x_50:


//--------------------- .nv.shared.reserved.0     --------------------------
	.section	.nv.shared.reserved.0,"aw",@nobits
	.weak		__nv_reservedSMEM_offset_0_alias
	.size		__nv_reservedSMEM_offset_0_alias, 0, 64
	.other		__nv_reservedSMEM_offset_0_alias,@"STO_CUDA_RESERVED_SHARED STV_DEFAULT"
__nv_reservedSMEM_offset_0_alias:
	.zero		0
	.zero		64


//--------------------- .nv.constant0._Z14softmax_kernelPfS_i --------------------------
	.section	.nv.constant0._Z14softmax_kernelPfS_i,"a",@progbits
	.sectionflags	@""
	.align	4
.nv.constant0._Z14softmax_kernelPfS_i:
	.zero		916


//--------------------- SYMBOLS --------------------------

	.type		.nv.reservedSmem.offset0,@object
	.size		.nv.reservedSmem.offset0,0x4
